//
// Generated by NVIDIA NVVM Compiler
//
// Compiler Build ID: CL-36424714
// Cuda compilation tools, release 13.0, V13.0.88
// Based on NVVM 20.0.0
//

.version 9.0
.target sm_100
.address_size 64

	// .globl	_Z20PropagateLayerKernelPdS_S_iid

.visible .entry _Z20PropagateLayerKernelPdS_S_iid(
	.param .u64 .ptr .align 1 _Z20PropagateLayerKernelPdS_S_iid_param_0,
	.param .u64 .ptr .align 1 _Z20PropagateLayerKernelPdS_S_iid_param_1,
	.param .u64 .ptr .align 1 _Z20PropagateLayerKernelPdS_S_iid_param_2,
	.param .u32 _Z20PropagateLayerKernelPdS_S_iid_param_3,
	.param .u32 _Z20PropagateLayerKernelPdS_S_iid_param_4,
	.param .f64 _Z20PropagateLayerKernelPdS_S_iid_param_5
)
{
	.reg .pred 	%p<14>;
	.reg .b32 	%r<54>;
	.reg .b32 	%f<3>;
	.reg .b64 	%rd<31>;
	.reg .b64 	%fd<141>;

	ld.param.u64 	%rd11, [_Z20PropagateLayerKernelPdS_S_iid_param_0];
	ld.param.u64 	%rd12, [_Z20PropagateLayerKernelPdS_S_iid_param_1];
	ld.param.u64 	%rd10, [_Z20PropagateLayerKernelPdS_S_iid_param_2];
	ld.param.u32 	%r27, [_Z20PropagateLayerKernelPdS_S_iid_param_3];
	ld.param.u32 	%r28, [_Z20PropagateLayerKernelPdS_S_iid_param_4];
	ld.param.f64 	%fd19, [_Z20PropagateLayerKernelPdS_S_iid_param_5];
	cvta.to.global.u64 	%rd1, %rd11;
	cvta.to.global.u64 	%rd2, %rd12;
	mov.u32 	%r29, %ntid.x;
	mov.u32 	%r30, %ctaid.x;
	mov.u32 	%r31, %tid.x;
	mad.lo.s32 	%r1, %r29, %r30, %r31;
	setp.ge.s32 	%p1, %r1, %r28;
	@%p1 bra 	$L__BB0_18;
	setp.lt.s32 	%p2, %r27, 0;
	mov.f64 	%fd139, 0d0000000000000000;
	@%p2 bra 	$L__BB0_14;
	add.s32 	%r2, %r27, 1;
	mad.lo.s32 	%r3, %r1, %r27, %r1;
	and.b32  	%r4, %r2, 15;
	setp.lt.u32 	%p3, %r27, 15;
	mov.f64 	%fd139, 0d0000000000000000;
	mov.b32 	%r50, 0;
	@%p3 bra 	$L__BB0_5;
	and.b32  	%r50, %r2, -16;
	neg.s32 	%r48, %r50;
	add.s64 	%rd3, %rd2, 64;
	add.s64 	%rd29, %rd1, 64;
	mov.f64 	%fd139, 0d0000000000000000;
	mov.u32 	%r47, %r3;
$L__BB0_4:
	.pragma "nounroll";
	mul.wide.s32 	%rd13, %r47, 8;
	add.s64 	%rd14, %rd3, %rd13;
	ld.global.f64 	%fd24, [%rd14+-64];
	ld.global.f64 	%fd25, [%rd29+-64];
	fma.rn.f64 	%fd26, %fd24, %fd25, %fd139;
	ld.global.f64 	%fd27, [%rd14+-56];
	ld.global.f64 	%fd28, [%rd29+-56];
	fma.rn.f64 	%fd29, %fd27, %fd28, %fd26;
	ld.global.f64 	%fd30, [%rd14+-48];
	ld.global.f64 	%fd31, [%rd29+-48];
	fma.rn.f64 	%fd32, %fd30, %fd31, %fd29;
	ld.global.f64 	%fd33, [%rd14+-40];
	ld.global.f64 	%fd34, [%rd29+-40];
	fma.rn.f64 	%fd35, %fd33, %fd34, %fd32;
	ld.global.f64 	%fd36, [%rd14+-32];
	ld.global.f64 	%fd37, [%rd29+-32];
	fma.rn.f64 	%fd38, %fd36, %fd37, %fd35;
	ld.global.f64 	%fd39, [%rd14+-24];
	ld.global.f64 	%fd40, [%rd29+-24];
	fma.rn.f64 	%fd41, %fd39, %fd40, %fd38;
	ld.global.f64 	%fd42, [%rd14+-16];
	ld.global.f64 	%fd43, [%rd29+-16];
	fma.rn.f64 	%fd44, %fd42, %fd43, %fd41;
	ld.global.f64 	%fd45, [%rd14+-8];
	ld.global.f64 	%fd46, [%rd29+-8];
	fma.rn.f64 	%fd47, %fd45, %fd46, %fd44;
	ld.global.f64 	%fd48, [%rd14];
	ld.global.f64 	%fd49, [%rd29];
	fma.rn.f64 	%fd50, %fd48, %fd49, %fd47;
	ld.global.f64 	%fd51, [%rd14+8];
	ld.global.f64 	%fd52, [%rd29+8];
	fma.rn.f64 	%fd53, %fd51, %fd52, %fd50;
	ld.global.f64 	%fd54, [%rd14+16];
	ld.global.f64 	%fd55, [%rd29+16];
	fma.rn.f64 	%fd56, %fd54, %fd55, %fd53;
	ld.global.f64 	%fd57, [%rd14+24];
	ld.global.f64 	%fd58, [%rd29+24];
	fma.rn.f64 	%fd59, %fd57, %fd58, %fd56;
	ld.global.f64 	%fd60, [%rd14+32];
	ld.global.f64 	%fd61, [%rd29+32];
	fma.rn.f64 	%fd62, %fd60, %fd61, %fd59;
	ld.global.f64 	%fd63, [%rd14+40];
	ld.global.f64 	%fd64, [%rd29+40];
	fma.rn.f64 	%fd65, %fd63, %fd64, %fd62;
	ld.global.f64 	%fd66, [%rd14+48];
	ld.global.f64 	%fd67, [%rd29+48];
	fma.rn.f64 	%fd68, %fd66, %fd67, %fd65;
	ld.global.f64 	%fd69, [%rd14+56];
	ld.global.f64 	%fd70, [%rd29+56];
	fma.rn.f64 	%fd139, %fd69, %fd70, %fd68;
	add.s32 	%r48, %r48, 16;
	add.s32 	%r47, %r47, 16;
	add.s64 	%rd29, %rd29, 128;
	setp.ne.s32 	%p4, %r48, 0;
	@%p4 bra 	$L__BB0_4;
$L__BB0_5:
	setp.eq.s32 	%p5, %r4, 0;
	@%p5 bra 	$L__BB0_14;
	and.b32  	%r12, %r2, 7;
	setp.lt.u32 	%p6, %r4, 8;
	@%p6 bra 	$L__BB0_8;
	add.s32 	%r33, %r50, %r3;
	mul.wide.s32 	%rd15, %r33, 8;
	add.s64 	%rd16, %rd2, %rd15;
	ld.global.f64 	%fd72, [%rd16];
	mul.wide.u32 	%rd17, %r50, 8;
	add.s64 	%rd18, %rd1, %rd17;
	ld.global.f64 	%fd73, [%rd18];
	fma.rn.f64 	%fd74, %fd72, %fd73, %fd139;
	ld.global.f64 	%fd75, [%rd16+8];
	ld.global.f64 	%fd76, [%rd18+8];
	fma.rn.f64 	%fd77, %fd75, %fd76, %fd74;
	ld.global.f64 	%fd78, [%rd16+16];
	ld.global.f64 	%fd79, [%rd18+16];
	fma.rn.f64 	%fd80, %fd78, %fd79, %fd77;
	ld.global.f64 	%fd81, [%rd16+24];
	ld.global.f64 	%fd82, [%rd18+24];
	fma.rn.f64 	%fd83, %fd81, %fd82, %fd80;
	ld.global.f64 	%fd84, [%rd16+32];
	ld.global.f64 	%fd85, [%rd18+32];
	fma.rn.f64 	%fd86, %fd84, %fd85, %fd83;
	ld.global.f64 	%fd87, [%rd16+40];
	ld.global.f64 	%fd88, [%rd18+40];
	fma.rn.f64 	%fd89, %fd87, %fd88, %fd86;
	ld.global.f64 	%fd90, [%rd16+48];
	ld.global.f64 	%fd91, [%rd18+48];
	fma.rn.f64 	%fd92, %fd90, %fd91, %fd89;
	ld.global.f64 	%fd93, [%rd16+56];
	ld.global.f64 	%fd94, [%rd18+56];
	fma.rn.f64 	%fd139, %fd93, %fd94, %fd92;
	add.s32 	%r50, %r50, 8;
$L__BB0_8:
	setp.eq.s32 	%p7, %r12, 0;
	@%p7 bra 	$L__BB0_14;
	and.b32  	%r15, %r2, 3;
	setp.lt.u32 	%p8, %r12, 4;
	@%p8 bra 	$L__BB0_11;
	add.s32 	%r34, %r50, %r3;
	mul.wide.s32 	%rd19, %r34, 8;
	add.s64 	%rd20, %rd2, %rd19;
	ld.global.f64 	%fd96, [%rd20];
	mul.wide.u32 	%rd21, %r50, 8;
	add.s64 	%rd22, %rd1, %rd21;
	ld.global.f64 	%fd97, [%rd22];
	fma.rn.f64 	%fd98, %fd96, %fd97, %fd139;
	ld.global.f64 	%fd99, [%rd20+8];
	ld.global.f64 	%fd100, [%rd22+8];
	fma.rn.f64 	%fd101, %fd99, %fd100, %fd98;
	ld.global.f64 	%fd102, [%rd20+16];
	ld.global.f64 	%fd103, [%rd22+16];
	fma.rn.f64 	%fd104, %fd102, %fd103, %fd101;
	ld.global.f64 	%fd105, [%rd20+24];
	ld.global.f64 	%fd106, [%rd22+24];
	fma.rn.f64 	%fd139, %fd105, %fd106, %fd104;
	add.s32 	%r50, %r50, 4;
$L__BB0_11:
	setp.eq.s32 	%p9, %r15, 0;
	@%p9 bra 	$L__BB0_14;
	mul.wide.u32 	%rd23, %r50, 8;
	add.s64 	%rd30, %rd1, %rd23;
	add.s32 	%r53, %r50, %r3;
	neg.s32 	%r52, %r15;
$L__BB0_13:
	.pragma "nounroll";
	mul.wide.s32 	%rd24, %r53, 8;
	add.s64 	%rd25, %rd2, %rd24;
	ld.global.f64 	%fd107, [%rd25];
	ld.global.f64 	%fd108, [%rd30];
	fma.rn.f64 	%fd139, %fd107, %fd108, %fd139;
	add.s64 	%rd30, %rd30, 8;
	add.s32 	%r53, %r53, 1;
	add.s32 	%r52, %r52, 1;
	setp.ne.s32 	%p10, %r52, 0;
	@%p10 bra 	$L__BB0_13;
$L__BB0_14:
	neg.f64 	%fd109, %fd19;
	mul.f64 	%fd14, %fd139, %fd109;
	fma.rn.f64 	%fd110, %fd14, 0d3FF71547652B82FE, 0d4338000000000000;
	{
	.reg .b32 %temp; 
	mov.b64 	{%r24, %temp}, %fd110;
	}
	mov.f64 	%fd111, 0dC338000000000000;
	add.rn.f64 	%fd112, %fd110, %fd111;
	fma.rn.f64 	%fd113, %fd112, 0dBFE62E42FEFA39EF, %fd14;
	fma.rn.f64 	%fd114, %fd112, 0dBC7ABC9E3B39803F, %fd113;
	fma.rn.f64 	%fd115, %fd114, 0d3E5ADE1569CE2BDF, 0d3E928AF3FCA213EA;
	fma.rn.f64 	%fd116, %fd115, %fd114, 0d3EC71DEE62401315;
	fma.rn.f64 	%fd117, %fd116, %fd114, 0d3EFA01997C89EB71;
	fma.rn.f64 	%fd118, %fd117, %fd114, 0d3F2A01A014761F65;
	fma.rn.f64 	%fd119, %fd118, %fd114, 0d3F56C16C1852B7AF;
	fma.rn.f64 	%fd120, %fd119, %fd114, 0d3F81111111122322;
	fma.rn.f64 	%fd121, %fd120, %fd114, 0d3FA55555555502A1;
	fma.rn.f64 	%fd122, %fd121, %fd114, 0d3FC5555555555511;
	fma.rn.f64 	%fd123, %fd122, %fd114, 0d3FE000000000000B;
	fma.rn.f64 	%fd124, %fd123, %fd114, 0d3FF0000000000000;
	fma.rn.f64 	%fd125, %fd124, %fd114, 0d3FF0000000000000;
	{
	.reg .b32 %temp; 
	mov.b64 	{%r25, %temp}, %fd125;
	}
	{
	.reg .b32 %temp; 
	mov.b64 	{%temp, %r26}, %fd125;
	}
	shl.b32 	%r35, %r24, 20;
	add.s32 	%r36, %r35, %r26;
	mov.b64 	%fd140, {%r25, %r36};
	{
	.reg .b32 %temp; 
	mov.b64 	{%temp, %r37}, %fd14;
	}
	mov.b32 	%f2, %r37;
	abs.f32 	%f1, %f2;
	setp.lt.f32 	%p11, %f1, 0f4086232B;
	@%p11 bra 	$L__BB0_17;
	setp.lt.f64 	%p12, %fd14, 0d0000000000000000;
	add.f64 	%fd126, %fd14, 0d7FF0000000000000;
	selp.f64 	%fd140, 0d0000000000000000, %fd126, %p12;
	setp.geu.f32 	%p13, %f1, 0f40874800;
	@%p13 bra 	$L__BB0_17;
	shr.u32 	%r38, %r24, 31;
	add.s32 	%r39, %r24, %r38;
	shr.s32 	%r40, %r39, 1;
	shl.b32 	%r41, %r40, 20;
	add.s32 	%r42, %r26, %r41;
	mov.b64 	%fd127, {%r25, %r42};
	sub.s32 	%r43, %r24, %r40;
	shl.b32 	%r44, %r43, 20;
	add.s32 	%r45, %r44, 1072693248;
	mov.b32 	%r46, 0;
	mov.b64 	%fd128, {%r46, %r45};
	mul.f64 	%fd140, %fd128, %fd127;
$L__BB0_17:
	add.f64 	%fd129, %fd140, 0d3FF0000000000000;
	rcp.rn.f64 	%fd130, %fd129;
	cvta.to.global.u64 	%rd26, %rd10;
	mul.wide.s32 	%rd27, %r1, 8;
	add.s64 	%rd28, %rd26, %rd27;
	st.global.f64 	[%rd28], %fd130;
$L__BB0_18:
	ret;

}
	// .globl	_Z24BackpropagateLayerKernelPdS_S_S_iid
.visible .entry _Z24BackpropagateLayerKernelPdS_S_S_iid(
	.param .u64 .ptr .align 1 _Z24BackpropagateLayerKernelPdS_S_S_iid_param_0,
	.param .u64 .ptr .align 1 _Z24BackpropagateLayerKernelPdS_S_S_iid_param_1,
	.param .u64 .ptr .align 1 _Z24BackpropagateLayerKernelPdS_S_S_iid_param_2,
	.param .u64 .ptr .align 1 _Z24BackpropagateLayerKernelPdS_S_S_iid_param_3,
	.param .u32 _Z24BackpropagateLayerKernelPdS_S_S_iid_param_4,
	.param .u32 _Z24BackpropagateLayerKernelPdS_S_S_iid_param_5,
	.param .f64 _Z24BackpropagateLayerKernelPdS_S_S_iid_param_6
)
{
	.reg .pred 	%p<11>;
	.reg .b32 	%r<49>;
	.reg .b64 	%rd<62>;
	.reg .b64 	%fd<119>;

	ld.param.u64 	%rd9, [_Z24BackpropagateLayerKernelPdS_S_S_iid_param_0];
	ld.param.u64 	%rd11, [_Z24BackpropagateLayerKernelPdS_S_S_iid_param_1];
	ld.param.u64 	%rd12, [_Z24BackpropagateLayerKernelPdS_S_S_iid_param_2];
	ld.param.u64 	%rd10, [_Z24BackpropagateLayerKernelPdS_S_S_iid_param_3];
	ld.param.u32 	%r29, [_Z24BackpropagateLayerKernelPdS_S_S_iid_param_4];
	ld.param.u32 	%r30, [_Z24BackpropagateLayerKernelPdS_S_S_iid_param_5];
	ld.param.f64 	%fd15, [_Z24BackpropagateLayerKernelPdS_S_S_iid_param_6];
	cvta.to.global.u64 	%rd1, %rd12;
	cvta.to.global.u64 	%rd2, %rd11;
	mov.u32 	%r31, %ntid.x;
	mov.u32 	%r32, %ctaid.x;
	mul.lo.s32 	%r1, %r31, %r32;
	mov.u32 	%r2, %tid.x;
	add.s32 	%r3, %r1, %r2;
	setp.ge.s32 	%p1, %r3, %r29;
	@%p1 bra 	$L__BB1_16;
	cvta.to.global.u64 	%rd13, %rd9;
	mul.wide.s32 	%rd14, %r3, 8;
	add.s64 	%rd15, %rd13, %rd14;
	ld.global.f64 	%fd1, [%rd15];
	setp.lt.s32 	%p2, %r30, 1;
	mov.f64 	%fd118, 0d0000000000000000;
	@%p2 bra 	$L__BB1_15;
	add.s32 	%r4, %r29, 1;
	and.b32  	%r5, %r30, 15;
	setp.lt.u32 	%p3, %r30, 16;
	mov.f64 	%fd118, 0d0000000000000000;
	mov.b32 	%r45, 1;
	@%p3 bra 	$L__BB1_6;
	and.b32  	%r35, %r30, 2147483632;
	neg.s32 	%r43, %r35;
	add.s32 	%r36, %r2, %r29;
	add.s32 	%r41, %r36, %r1;
	shl.b32 	%r37, %r29, 4;
	add.s32 	%r8, %r37, 16;
	add.s64 	%rd60, %rd1, 64;
	mov.f64 	%fd118, 0d0000000000000000;
	mov.b32 	%r42, 0;
	mul.wide.s32 	%rd18, %r4, 8;
$L__BB1_4:
	.pragma "nounroll";
	add.s32 	%r38, %r41, 1;
	mul.wide.s32 	%rd16, %r38, 8;
	add.s64 	%rd17, %rd2, %rd16;
	ld.global.f64 	%fd20, [%rd17];
	ld.global.f64 	%fd21, [%rd60+-56];
	fma.rn.f64 	%fd22, %fd20, %fd21, %fd118;
	add.s64 	%rd19, %rd17, %rd18;
	ld.global.f64 	%fd23, [%rd19];
	ld.global.f64 	%fd24, [%rd60+-48];
	fma.rn.f64 	%fd25, %fd23, %fd24, %fd22;
	add.s64 	%rd20, %rd19, %rd18;
	ld.global.f64 	%fd26, [%rd20];
	ld.global.f64 	%fd27, [%rd60+-40];
	fma.rn.f64 	%fd28, %fd26, %fd27, %fd25;
	add.s64 	%rd21, %rd20, %rd18;
	ld.global.f64 	%fd29, [%rd21];
	ld.global.f64 	%fd30, [%rd60+-32];
	fma.rn.f64 	%fd31, %fd29, %fd30, %fd28;
	add.s64 	%rd22, %rd21, %rd18;
	ld.global.f64 	%fd32, [%rd22];
	ld.global.f64 	%fd33, [%rd60+-24];
	fma.rn.f64 	%fd34, %fd32, %fd33, %fd31;
	add.s64 	%rd23, %rd22, %rd18;
	ld.global.f64 	%fd35, [%rd23];
	ld.global.f64 	%fd36, [%rd60+-16];
	fma.rn.f64 	%fd37, %fd35, %fd36, %fd34;
	add.s64 	%rd24, %rd23, %rd18;
	ld.global.f64 	%fd38, [%rd24];
	ld.global.f64 	%fd39, [%rd60+-8];
	fma.rn.f64 	%fd40, %fd38, %fd39, %fd37;
	add.s64 	%rd25, %rd24, %rd18;
	ld.global.f64 	%fd41, [%rd25];
	ld.global.f64 	%fd42, [%rd60];
	fma.rn.f64 	%fd43, %fd41, %fd42, %fd40;
	add.s64 	%rd26, %rd25, %rd18;
	ld.global.f64 	%fd44, [%rd26];
	ld.global.f64 	%fd45, [%rd60+8];
	fma.rn.f64 	%fd46, %fd44, %fd45, %fd43;
	add.s64 	%rd27, %rd26, %rd18;
	ld.global.f64 	%fd47, [%rd27];
	ld.global.f64 	%fd48, [%rd60+16];
	fma.rn.f64 	%fd49, %fd47, %fd48, %fd46;
	add.s64 	%rd28, %rd27, %rd18;
	ld.global.f64 	%fd50, [%rd28];
	ld.global.f64 	%fd51, [%rd60+24];
	fma.rn.f64 	%fd52, %fd50, %fd51, %fd49;
	add.s64 	%rd29, %rd28, %rd18;
	ld.global.f64 	%fd53, [%rd29];
	ld.global.f64 	%fd54, [%rd60+32];
	fma.rn.f64 	%fd55, %fd53, %fd54, %fd52;
	add.s64 	%rd30, %rd29, %rd18;
	ld.global.f64 	%fd56, [%rd30];
	ld.global.f64 	%fd57, [%rd60+40];
	fma.rn.f64 	%fd58, %fd56, %fd57, %fd55;
	add.s64 	%rd31, %rd30, %rd18;
	ld.global.f64 	%fd59, [%rd31];
	ld.global.f64 	%fd60, [%rd60+48];
	fma.rn.f64 	%fd61, %fd59, %fd60, %fd58;
	add.s64 	%rd32, %rd31, %rd18;
	ld.global.f64 	%fd62, [%rd32];
	ld.global.f64 	%fd63, [%rd60+56];
	fma.rn.f64 	%fd64, %fd62, %fd63, %fd61;
	add.s64 	%rd33, %rd32, %rd18;
	ld.global.f64 	%fd65, [%rd33];
	ld.global.f64 	%fd66, [%rd60+64];
	fma.rn.f64 	%fd118, %fd65, %fd66, %fd64;
	add.s32 	%r43, %r43, 16;
	add.s32 	%r42, %r42, 16;
	add.s32 	%r41, %r41, %r8;
	add.s64 	%rd60, %rd60, 128;
	setp.ne.s32 	%p4, %r43, 0;
	@%p4 bra 	$L__BB1_4;
	add.s32 	%r45, %r42, 1;
$L__BB1_6:
	setp.eq.s32 	%p5, %r5, 0;
	@%p5 bra 	$L__BB1_15;
	and.b32  	%r17, %r30, 7;
	setp.lt.u32 	%p6, %r5, 8;
	@%p6 bra 	$L__BB1_9;
	mad.lo.s32 	%r39, %r45, %r4, %r3;
	mul.wide.s32 	%rd34, %r39, 8;
	add.s64 	%rd35, %rd2, %rd34;
	ld.global.f64 	%fd68, [%rd35];
	mul.wide.u32 	%rd36, %r45, 8;
	add.s64 	%rd37, %rd1, %rd36;
	ld.global.f64 	%fd69, [%rd37];
	fma.rn.f64 	%fd70, %fd68, %fd69, %fd118;
	mul.wide.s32 	%rd38, %r4, 8;
	add.s64 	%rd39, %rd35, %rd38;
	ld.global.f64 	%fd71, [%rd39];
	ld.global.f64 	%fd72, [%rd37+8];
	fma.rn.f64 	%fd73, %fd71, %fd72, %fd70;
	add.s64 	%rd40, %rd39, %rd38;
	ld.global.f64 	%fd74, [%rd40];
	ld.global.f64 	%fd75, [%rd37+16];
	fma.rn.f64 	%fd76, %fd74, %fd75, %fd73;
	add.s64 	%rd41, %rd40, %rd38;
	ld.global.f64 	%fd77, [%rd41];
	ld.global.f64 	%fd78, [%rd37+24];
	fma.rn.f64 	%fd79, %fd77, %fd78, %fd76;
	add.s64 	%rd42, %rd41, %rd38;
	ld.global.f64 	%fd80, [%rd42];
	ld.global.f64 	%fd81, [%rd37+32];
	fma.rn.f64 	%fd82, %fd80, %fd81, %fd79;
	add.s64 	%rd43, %rd42, %rd38;
	ld.global.f64 	%fd83, [%rd43];
	ld.global.f64 	%fd84, [%rd37+40];
	fma.rn.f64 	%fd85, %fd83, %fd84, %fd82;
	add.s64 	%rd44, %rd43, %rd38;
	ld.global.f64 	%fd86, [%rd44];
	ld.global.f64 	%fd87, [%rd37+48];
	fma.rn.f64 	%fd88, %fd86, %fd87, %fd85;
	add.s64 	%rd45, %rd44, %rd38;
	ld.global.f64 	%fd89, [%rd45];
	ld.global.f64 	%fd90, [%rd37+56];
	fma.rn.f64 	%fd118, %fd89, %fd90, %fd88;
	add.s32 	%r45, %r45, 8;
$L__BB1_9:
	setp.eq.s32 	%p7, %r17, 0;
	@%p7 bra 	$L__BB1_15;
	and.b32  	%r20, %r30, 3;
	setp.lt.u32 	%p8, %r17, 4;
	@%p8 bra 	$L__BB1_12;
	mad.lo.s32 	%r40, %r45, %r4, %r3;
	mul.wide.s32 	%rd46, %r40, 8;
	add.s64 	%rd47, %rd2, %rd46;
	ld.global.f64 	%fd92, [%rd47];
	mul.wide.u32 	%rd48, %r45, 8;
	add.s64 	%rd49, %rd1, %rd48;
	ld.global.f64 	%fd93, [%rd49];
	fma.rn.f64 	%fd94, %fd92, %fd93, %fd118;
	mul.wide.s32 	%rd50, %r4, 8;
	add.s64 	%rd51, %rd47, %rd50;
	ld.global.f64 	%fd95, [%rd51];
	ld.global.f64 	%fd96, [%rd49+8];
	fma.rn.f64 	%fd97, %fd95, %fd96, %fd94;
	add.s64 	%rd52, %rd51, %rd50;
	ld.global.f64 	%fd98, [%rd52];
	ld.global.f64 	%fd99, [%rd49+16];
	fma.rn.f64 	%fd100, %fd98, %fd99, %fd97;
	add.s64 	%rd53, %rd52, %rd50;
	ld.global.f64 	%fd101, [%rd53];
	ld.global.f64 	%fd102, [%rd49+24];
	fma.rn.f64 	%fd118, %fd101, %fd102, %fd100;
	add.s32 	%r45, %r45, 4;
$L__BB1_12:
	setp.eq.s32 	%p9, %r20, 0;
	@%p9 bra 	$L__BB1_15;
	mul.wide.u32 	%rd54, %r45, 8;
	add.s64 	%rd61, %rd1, %rd54;
	mad.lo.s32 	%r48, %r45, %r4, %r3;
	neg.s32 	%r47, %r20;
$L__BB1_14:
	.pragma "nounroll";
	mul.wide.s32 	%rd55, %r48, 8;
	add.s64 	%rd56, %rd2, %rd55;
	ld.global.f64 	%fd103, [%rd56];
	ld.global.f64 	%fd104, [%rd61];
	fma.rn.f64 	%fd118, %fd103, %fd104, %fd118;
	add.s64 	%rd61, %rd61, 8;
	add.s32 	%r48, %r48, %r4;
	add.s32 	%r47, %r47, 1;
	setp.ne.s32 	%p10, %r47, 0;
	@%p10 bra 	$L__BB1_14;
$L__BB1_15:
	mul.f64 	%fd105, %fd15, %fd1;
	mov.f64 	%fd106, 0d3FF0000000000000;
	sub.f64 	%fd107, %fd106, %fd1;
	mul.f64 	%fd108, %fd105, %fd107;
	mul.f64 	%fd109, %fd108, %fd118;
	cvta.to.global.u64 	%rd57, %rd10;
	mul.wide.s32 	%rd58, %r3, 8;
	add.s64 	%rd59, %rd57, %rd58;
	st.global.f64 	[%rd59], %fd109;
$L__BB1_16:
	ret;

}
	// .globl	_Z19AdjustWeightsKernelPdS_S_S_iidd
.visible .entry _Z19AdjustWeightsKernelPdS_S_S_iidd(
	.param .u64 .ptr .align 1 _Z19AdjustWeightsKernelPdS_S_S_iidd_param_0,
	.param .u64 .ptr .align 1 _Z19AdjustWeightsKernelPdS_S_S_iidd_param_1,
	.param .u64 .ptr .align 1 _Z19AdjustWeightsKernelPdS_S_S_iidd_param_2,
	.param .u64 .ptr .align 1 _Z19AdjustWeightsKernelPdS_S_S_iidd_param_3,
	.param .u32 _Z19AdjustWeightsKernelPdS_S_S_iidd_param_4,
	.param .u32 _Z19AdjustWeightsKernelPdS_S_S_iidd_param_5,
	.param .f64 _Z19AdjustWeightsKernelPdS_S_S_iidd_param_6,
	.param .f64 _Z19AdjustWeightsKernelPdS_S_S_iidd_param_7
)
{
	.reg .pred 	%p<4>;
	.reg .b32 	%r<15>;
	.reg .b64 	%rd<16>;
	.reg .b64 	%fd<11>;

	ld.param.u64 	%rd1, [_Z19AdjustWeightsKernelPdS_S_S_iidd_param_0];
	ld.param.u64 	%rd2, [_Z19AdjustWeightsKernelPdS_S_S_iidd_param_1];
	ld.param.u64 	%rd3, [_Z19AdjustWeightsKernelPdS_S_S_iidd_param_2];
	ld.param.u64 	%rd4, [_Z19AdjustWeightsKernelPdS_S_S_iidd_param_3];
	ld.param.u32 	%r4, [_Z19AdjustWeightsKernelPdS_S_S_iidd_param_4];
	ld.param.u32 	%r5, [_Z19AdjustWeightsKernelPdS_S_S_iidd_param_5];
	ld.param.f64 	%fd1, [_Z19AdjustWeightsKernelPdS_S_S_iidd_param_6];
	ld.param.f64 	%fd2, [_Z19AdjustWeightsKernelPdS_S_S_iidd_param_7];
	mov.u32 	%r6, %ntid.x;
	mov.u32 	%r7, %ctaid.x;
	mov.u32 	%r8, %tid.x;
	mad.lo.s32 	%r1, %r6, %r7, %r8;
	mov.u32 	%r9, %ntid.y;
	mov.u32 	%r10, %ctaid.y;
	mov.u32 	%r11, %tid.y;
	mad.lo.s32 	%r12, %r9, %r10, %r11;
	setp.gt.s32 	%p1, %r1, %r5;
	setp.gt.s32 	%p2, %r12, %r4;
	or.pred  	%p3, %p1, %p2;
	@%p3 bra 	$L__BB2_2;
	cvta.to.global.u64 	%rd5, %rd1;
	cvta.to.global.u64 	%rd6, %rd2;
	cvta.to.global.u64 	%rd7, %rd4;
	cvta.to.global.u64 	%rd8, %rd3;
	mul.wide.u32 	%rd9, %r12, 8;
	add.s64 	%rd10, %rd5, %rd9;
	ld.global.f64 	%fd3, [%rd10];
	mul.wide.s32 	%rd11, %r1, 8;
	add.s64 	%rd12, %rd6, %rd11;
	ld.global.f64 	%fd4, [%rd12];
	mad.lo.s32 	%r13, %r1, %r4, %r1;
	add.s32 	%r14, %r13, %r12;
	mul.wide.s32 	%rd13, %r14, 8;
	add.s64 	%rd14, %rd7, %rd13;
	ld.global.f64 	%fd5, [%rd14];
	mul.f64 	%fd6, %fd1, %fd4;
	mul.f64 	%fd7, %fd3, %fd6;
	fma.rn.f64 	%fd8, %fd2, %fd5, %fd7;
	add.s64 	%rd15, %rd8, %rd13;
	ld.global.f64 	%fd9, [%rd15];
	add.f64 	%fd10, %fd9, %fd8;
	st.global.f64 	[%rd15], %fd10;
	st.global.f64 	[%rd14], %fd7;
$L__BB2_2:
	ret;

}


// ===== COMPILED SASS (sm_100) =====

	.target	sm_100

	.elftype	@"ET_EXEC"


//--------------------- .note.nv.tkinfo           --------------------------
	.section	.note.nv.tkinfo,"",@"SHT_NOTE"
	.sectionflags	@"SHF_NOTE_NV_TKINFO"
	.tkinfo
        /*0018*/ 	.word	0x00000002
        /*0030*/ 	.string	""
        /*0030*/ 	.string	"ptxas"
        /*0030*/ 	.string	"Cuda compilation tools, release 13.0, V13.0.88"
        /*0030*/ 	.string	"Build cuda_13.0.r13.0/compiler.36424714_0"
        /*0030*/ 	.string	"-arch sm_100 -m 64 "



//--------------------- .note.nv.cuinfo           --------------------------
	.section	.note.nv.cuinfo,"",@"SHT_NOTE"
	.sectionflags	@"SHF_NOTE_NV_CUINFO"
        /*0018*/ 	.short	0x0002
        /*001a*/ 	.short	0x0064
        /*001c*/ 	.short	0x0082
	.zero		2


//--------------------- .nv.info                  --------------------------
	.section	.nv.info,"",@"SHT_CUDA_INFO"
	.align	4


	//----- nvinfo : EIATTR_REGCOUNT
	.align		4
        /*0000*/ 	.byte	0x04, 0x2f
        /*0002*/ 	.short	(.L_1 - .L_0)
	.align		4
.L_0:
        /*0004*/ 	.word	index@(_Z20PropagateLayerKernelPdS_S_iid)
        /*0008*/ 	.word	0x00000020


	//----- nvinfo : EIATTR_FRAME_SIZE
	.align		4
.L_1:
        /*000c*/ 	.byte	0x04, 0x11
        /*000e*/ 	.short	(.L_3 - .L_2)
	.align		4
.L_2:
        /*0010*/ 	.word	index@($__internal_0_$__cuda_sm20_dblrcp_rn_slowpath_v3)
        /*0014*/ 	.word	0x00000000


	//----- nvinfo : EIATTR_FRAME_SIZE
	.align		4
.L_3:
        /*0018*/ 	.byte	0x04, 0x11
        /*001a*/ 	.short	(.L_5 - .L_4)
	.align		4
.L_4:
        /*001c*/ 	.word	index@(_Z20PropagateLayerKernelPdS_S_iid)
        /*0020*/ 	.word	0x00000000


	//----- nvinfo : EIATTR_REGCOUNT
	.align		4
.L_5:
        /*0024*/ 	.byte	0x04, 0x2f
        /*0026*/ 	.short	(.L_7 - .L_6)
	.align		4
.L_6:
        /*0028*/ 	.word	index@(_Z24BackpropagateLayerKernelPdS_S_S_iid)
        /*002c*/ 	.word	0x00000020


	//----- nvinfo : EIATTR_FRAME_SIZE
	.align		4
.L_7:
        /*0030*/ 	.byte	0x04, 0x11
        /*0032*/ 	.short	(.L_9 - .L_8)
	.align		4
.L_8:
        /*0034*/ 	.word	index@(_Z24BackpropagateLayerKernelPdS_S_S_iid)
        /*0038*/ 	.word	0x00000000


	//----- nvinfo : EIATTR_REGCOUNT
	.align		4
.L_9:
        /*003c*/ 	.byte	0x04, 0x2f
        /*003e*/ 	.short	(.L_11 - .L_10)
	.align		4
.L_10:
        /*0040*/ 	.word	index@(_Z19AdjustWeightsKernelPdS_S_S_iidd)
        /*0044*/ 	.word	0x00000010


	//----- nvinfo : EIATTR_FRAME_SIZE
	.align		4
.L_11:
        /*0048*/ 	.byte	0x04, 0x11
        /*004a*/ 	.short	(.L_13 - .L_12)
	.align		4
.L_12:
        /*004c*/ 	.word	index@(_Z19AdjustWeightsKernelPdS_S_S_iidd)
        /*0050*/ 	.word	0x00000000


	//----- nvinfo : EIATTR_MIN_STACK_SIZE
	.align		4
.L_13:
        /*0054*/ 	.byte	0x04, 0x12
        /*0056*/ 	.short	(.L_15 - .L_14)
	.align		4
.L_14:
        /*0058*/ 	.word	index@(_Z19AdjustWeightsKernelPdS_S_S_iidd)
        /*005c*/ 	.word	0x00000000


	//----- nvinfo : EIATTR_MIN_STACK_SIZE
	.align		4
.L_15:
        /*0060*/ 	.byte	0x04, 0x12
        /*0062*/ 	.short	(.L_17 - .L_16)
	.align		4
.L_16:
        /*0064*/ 	.word	index@(_Z24BackpropagateLayerKernelPdS_S_S_iid)
        /*0068*/ 	.word	0x00000000


	//----- nvinfo : EIATTR_MIN_STACK_SIZE
	.align		4
.L_17:
        /*006c*/ 	.byte	0x04, 0x12
        /*006e*/ 	.short	(.L_19 - .L_18)
	.align		4
.L_18:
        /*0070*/ 	.word	index@(_Z20PropagateLayerKernelPdS_S_iid)
        /*0074*/ 	.word	0x00000000
.L_19:


//--------------------- .nv.compat                --------------------------
	.section	.nv.compat,"",@"SHT_CUDA_COMPAT_INFO"
	.align	4
        /*0000*/ 	.byte	0x02, 0x09, 0x00, 0x00, 0x02, 0x02, 0x01, 0x00, 0x02, 0x05, 0x05, 0x00, 0x03, 0x07, 0x01, 0x01
        /*0010*/ 	.byte	0x02, 0x03, 0x00, 0x00, 0x02, 0x06, 0x01, 0x00, 0x04, 0x0b, 0x08, 0x00, 0x01, 0x00, 0x00, 0x00
        /*0020*/ 	.byte	0x00, 0x00, 0x00, 0x00


//--------------------- .nv.info._Z19AdjustWeightsKernelPdS_S_S_iidd --------------------------
	.section	.nv.info._Z19AdjustWeightsKernelPdS_S_S_iidd,"",@"SHT_CUDA_INFO"
	.sectionflags	@""
	.align	4


	//----- nvinfo : EIATTR_CUDA_API_VERSION
	.align		4
        /*0000*/ 	.byte	0x04, 0x37
        /*0002*/ 	.short	(.L_21 - .L_20)
.L_20:
        /*0004*/ 	.word	0x00000082


	//----- nvinfo : EIATTR_KPARAM_INFO
	.align		4
.L_21:
        /*0008*/ 	.byte	0x04, 0x17
        /*000a*/ 	.short	(.L_23 - .L_22)
.L_22:
        /*000c*/ 	.word	0x00000000
        /*0010*/ 	.short	0x0007
        /*0012*/ 	.short	0x0030
        /*0014*/ 	.byte	0x00, 0xf0, 0x21, 0x00


	//----- nvinfo : EIATTR_KPARAM_INFO
	.align		4
.L_23:
        /*0018*/ 	.byte	0x04, 0x17
        /*001a*/ 	.short	(.L_25 - .L_24)
.L_24:
        /*001c*/ 	.word	0x00000000
        /*0020*/ 	.short	0x0006
        /*0022*/ 	.short	0x0028
        /*0024*/ 	.byte	0x00, 0xf0, 0x21, 0x00


	//----- nvinfo : EIATTR_KPARAM_INFO
	.align		4
.L_25:
        /*0028*/ 	.byte	0x04, 0x17
        /*002a*/ 	.short	(.L_27 - .L_26)
.L_26:
        /*002c*/ 	.word	0x00000000
        /*0030*/ 	.short	0x0005
        /*0032*/ 	.short	0x0024
        /*0034*/ 	.byte	0x00, 0xf0, 0x11, 0x00


	//----- nvinfo : EIATTR_KPARAM_INFO
	.align		4
.L_27:
        /*0038*/ 	.byte	0x04, 0x17
        /*003a*/ 	.short	(.L_29 - .L_28)
.L_28:
        /*003c*/ 	.word	0x00000000
        /*0040*/ 	.short	0x0004
        /*0042*/ 	.short	0x0020
        /*0044*/ 	.byte	0x00, 0xf0, 0x11, 0x00


	//----- nvinfo : EIATTR_KPARAM_INFO
	.align		4
.L_29:
        /*0048*/ 	.byte	0x04, 0x17
        /*004a*/ 	.short	(.L_31 - .L_30)
.L_30:
        /*004c*/ 	.word	0x00000000
        /*0050*/ 	.short	0x0003
        /*0052*/ 	.short	0x0018
        /*0054*/ 	.byte	0x00, 0xf5, 0x21, 0x00


	//----- nvinfo : EIATTR_KPARAM_INFO
	.align		4
.L_31:
        /*0058*/ 	.byte	0x04, 0x17
        /*005a*/ 	.short	(.L_33 - .L_32)
.L_32:
        /*005c*/ 	.word	0x00000000
        /*0060*/ 	.short	0x0002
        /*0062*/ 	.short	0x0010
        /*0064*/ 	.byte	0x00, 0xf5, 0x21, 0x00


	//----- nvinfo : EIATTR_KPARAM_INFO
	.align		4
.L_33:
        /*0068*/ 	.byte	0x04, 0x17
        /*006a*/ 	.short	(.L_35 - .L_34)
.L_34:
        /*006c*/ 	.word	0x00000000
        /*0070*/ 	.short	0x0001
        /*0072*/ 	.short	0x0008
        /*0074*/ 	.byte	0x00, 0xf5, 0x21, 0x00


	//----- nvinfo : EIATTR_KPARAM_INFO
	.align		4
.L_35:
        /*0078*/ 	.byte	0x04, 0x17
        /*007a*/ 	.short	(.L_37 - .L_36)
.L_36:
        /*007c*/ 	.word	0x00000000
        /*0080*/ 	.short	0x0000
        /*0082*/ 	.short	0x0000
        /*0084*/ 	.byte	0x00, 0xf5, 0x21, 0x00


	//----- nvinfo : EIATTR_SPARSE_MMA_MASK
	.align		4
.L_37:
        /*0088*/ 	.byte	0x03, 0x50
        /*008a*/ 	.short	0x0000


	//----- nvinfo : EIATTR_MAXREG_COUNT
	.align		4
        /*008c*/ 	.byte	0x03, 0x1b
        /*008e*/ 	.short	0x00ff


	//----- nvinfo : EIATTR_MERCURY_ISA_VERSION
	.align		4
        /*0090*/ 	.byte	0x03, 0x5f
        /*0092*/ 	.short	0x0101


	//----- nvinfo : EIATTR_VRC_CTA_INIT_COUNT
	.align		4
        /*0094*/ 	.byte	0x02, 0x4a
	.zero		1
	.zero		1


	//----- nvinfo : EIATTR_EXIT_INSTR_OFFSETS
	.align		4
        /*0098*/ 	.byte	0x04, 0x1c
        /*009a*/ 	.short	(.L_39 - .L_38)


	//   ....[0]....
.L_38:
        /*009c*/ 	.word	0x000000c0


	//   ....[1]....
        /*00a0*/ 	.word	0x00000240


	//----- nvinfo : EIATTR_CBANK_PARAM_SIZE
	.align		4
.L_39:
        /*00a4*/ 	.byte	0x03, 0x19
        /*00a6*/ 	.short	0x0038


	//----- nvinfo : EIATTR_PARAM_CBANK
	.align		4
        /*00a8*/ 	.byte	0x04, 0x0a
        /*00aa*/ 	.short	(.L_41 - .L_40)
	.align		4
.L_40:
        /*00ac*/ 	.word	index@(.nv.constant0._Z19AdjustWeightsKernelPdS_S_S_iidd)
        /*00b0*/ 	.short	0x0380
        /*00b2*/ 	.short	0x0038


	//----- nvinfo : EIATTR_SW_WAR
	.align		4
.L_41:
        /*00b4*/ 	.byte	0x04, 0x36
        /*00b6*/ 	.short	(.L_43 - .L_42)
.L_42:
        /*00b8*/ 	.word	0x00000008
.L_43:


//--------------------- .nv.info._Z24BackpropagateLayerKernelPdS_S_S_iid --------------------------
	.section	.nv.info._Z24BackpropagateLayerKernelPdS_S_S_iid,"",@"SHT_CUDA_INFO"
	.sectionflags	@""
	.align	4


	//----- nvinfo : EIATTR_CUDA_API_VERSION
	.align		4
        /*0000*/ 	.byte	0x04, 0x37
        /*0002*/ 	.short	(.L_45 - .L_44)
.L_44:
        /*0004*/ 	.word	0x00000082


	//----- nvinfo : EIATTR_KPARAM_INFO
	.align		4
.L_45:
        /*0008*/ 	.byte	0x04, 0x17
        /*000a*/ 	.short	(.L_47 - .L_46)
.L_46:
        /*000c*/ 	.word	0x00000000
        /*0010*/ 	.short	0x0006
        /*0012*/ 	.short	0x0028
        /*0014*/ 	.byte	0x00, 0xf0, 0x21, 0x00


	//----- nvinfo : EIATTR_KPARAM_INFO
	.align		4
.L_47:
        /*0018*/ 	.byte	0x04, 0x17
        /*001a*/ 	.short	(.L_49 - .L_48)
.L_48:
        /*001c*/ 	.word	0x00000000
        /*0020*/ 	.short	0x0005
        /*0022*/ 	.short	0x0024
        /*0024*/ 	.byte	0x00, 0xf0, 0x11, 0x00


	//----- nvinfo : EIATTR_KPARAM_INFO
	.align		4
.L_49:
        /*0028*/ 	.byte	0x04, 0x17
        /*002a*/ 	.short	(.L_51 - .L_50)
.L_50:
        /*002c*/ 	.word	0x00000000
        /*0030*/ 	.short	0x0004
        /*0032*/ 	.short	0x0020
        /*0034*/ 	.byte	0x00, 0xf0, 0x11, 0x00


	//----- nvinfo : EIATTR_KPARAM_INFO
	.align		4
.L_51:
        /*0038*/ 	.byte	0x04, 0x17
        /*003a*/ 	.short	(.L_53 - .L_52)
.L_52:
        /*003c*/ 	.word	0x00000000
        /*0040*/ 	.short	0x0003
        /*0042*/ 	.short	0x0018
        /*0044*/ 	.byte	0x00, 0xf5, 0x21, 0x00


	//----- nvinfo : EIATTR_KPARAM_INFO
	.align		4
.L_53:
        /*0048*/ 	.byte	0x04, 0x17
        /*004a*/ 	.short	(.L_55 - .L_54)
.L_54:
        /*004c*/ 	.word	0x00000000
        /*0050*/ 	.short	0x0002
        /*0052*/ 	.short	0x0010
        /*0054*/ 	.byte	0x00, 0xf5, 0x21, 0x00


	//----- nvinfo : EIATTR_KPARAM_INFO
	.align		4
.L_55:
        /*0058*/ 	.byte	0x04, 0x17
        /*005a*/ 	.short	(.L_57 - .L_56)
.L_56:
        /*005c*/ 	.word	0x00000000
        /*0060*/ 	.short	0x0001
        /*0062*/ 	.short	0x0008
        /*0064*/ 	.byte	0x00, 0xf5, 0x21, 0x00


	//----- nvinfo : EIATTR_KPARAM_INFO
	.align		4
.L_57:
        /*0068*/ 	.byte	0x04, 0x17
        /*006a*/ 	.short	(.L_59 - .L_58)
.L_58:
        /*006c*/ 	.word	0x00000000
        /*0070*/ 	.short	0x0000
        /*0072*/ 	.short	0x0000
        /*0074*/ 	.byte	0x00, 0xf5, 0x21, 0x00


	//----- nvinfo : EIATTR_SPARSE_MMA_MASK
	.align		4
.L_59:
        /*0078*/ 	.byte	0x03, 0x50
        /*007a*/ 	.short	0x0000


	//----- nvinfo : EIATTR_MAXREG_COUNT
	.align		4
        /*007c*/ 	.byte	0x03, 0x1b
        /*007e*/ 	.short	0x00ff


	//----- nvinfo : EIATTR_MERCURY_ISA_VERSION
	.align		4
        /*0080*/ 	.byte	0x03, 0x5f
        /*0082*/ 	.short	0x0101


	//----- nvinfo : EIATTR_VRC_CTA_INIT_COUNT
	.align		4
        /*0084*/ 	.byte	0x02, 0x4a
	.zero		1
	.zero		1


	//----- nvinfo : EIATTR_EXIT_INSTR_OFFSETS
	.align		4
        /*0088*/ 	.byte	0x04, 0x1c
        /*008a*/ 	.short	(.L_61 - .L_60)


	//   ....[0]....
.L_60:
        /*008c*/ 	.word	0x00000080


	//   ....[1]....
        /*0090*/ 	.word	0x00000cf0


	//----- nvinfo : EIATTR_CBANK_PARAM_SIZE
	.align		4
.L_61:
        /*0094*/ 	.byte	0x03, 0x19
        /*0096*/ 	.short	0x0030


	//----- nvinfo : EIATTR_PARAM_CBANK
	.align		4
        /*0098*/ 	.byte	0x04, 0x0a
        /*009a*/ 	.short	(.L_63 - .L_62)
	.align		4
.L_62:
        /*009c*/ 	.word	index@(.nv.constant0._Z24BackpropagateLayerKernelPdS_S_S_iid)
        /*00a0*/ 	.short	0x0380
        /*00a2*/ 	.short	0x0030


	//----- nvinfo : EIATTR_SW_WAR
	.align		4
.L_63:
        /*00a4*/ 	.byte	0x04, 0x36
        /*00a6*/ 	.short	(.L_65 - .L_64)
.L_64:
        /*00a8*/ 	.word	0x00000008
.L_65:


//--------------------- .nv.info._Z20PropagateLayerKernelPdS_S_iid --------------------------
	.section	.nv.info._Z20PropagateLayerKernelPdS_S_iid,"",@"SHT_CUDA_INFO"
	.sectionflags	@""
	.align	4


	//----- nvinfo : EIATTR_CUDA_API_VERSION
	.align		4
        /*0000*/ 	.byte	0x04, 0x37
        /*0002*/ 	.short	(.L_67 - .L_66)
.L_66:
        /*0004*/ 	.word	0x00000082


	//----- nvinfo : EIATTR_KPARAM_INFO
	.align		4
.L_67:
        /*0008*/ 	.byte	0x04, 0x17
        /*000a*/ 	.short	(.L_69 - .L_68)
.L_68:
        /*000c*/ 	.word	0x00000000
        /*0010*/ 	.short	0x0005
        /*0012*/ 	.short	0x0020
        /*0014*/ 	.byte	0x00, 0xf0, 0x21, 0x00


	//----- nvinfo : EIATTR_KPARAM_INFO
	.align		4
.L_69:
        /*0018*/ 	.byte	0x04, 0x17
        /*001a*/ 	.short	(.L_71 - .L_70)
.L_70:
        /*001c*/ 	.word	0x00000000
        /*0020*/ 	.short	0x0004
        /*0022*/ 	.short	0x001c
        /*0024*/ 	.byte	0x00, 0xf0, 0x11, 0x00


	//----- nvinfo : EIATTR_KPARAM_INFO
	.align		4
.L_71:
        /*0028*/ 	.byte	0x04, 0x17
        /*002a*/ 	.short	(.L_73 - .L_72)
.L_72:
        /*002c*/ 	.word	0x00000000
        /*0030*/ 	.short	0x0003
        /*0032*/ 	.short	0x0018
        /*0034*/ 	.byte	0x00, 0xf0, 0x11, 0x00


	//----- nvinfo : EIATTR_KPARAM_INFO
	.align		4
.L_73:
        /*0038*/ 	.byte	0x04, 0x17
        /*003a*/ 	.short	(.L_75 - .L_74)
.L_74:
        /*003c*/ 	.word	0x00000000
        /*0040*/ 	.short	0x0002
        /*0042*/ 	.short	0x0010
        /*0044*/ 	.byte	0x00, 0xf5, 0x21, 0x00


	//----- nvinfo : EIATTR_KPARAM_INFO
	.align		4
.L_75:
        /*0048*/ 	.byte	0x04, 0x17
        /*004a*/ 	.short	(.L_77 - .L_76)
.L_76:
        /*004c*/ 	.word	0x00000000
        /*0050*/ 	.short	0x0001
        /*0052*/ 	.short	0x0008
        /*0054*/ 	.byte	0x00, 0xf5, 0x21, 0x00


	//----- nvinfo : EIATTR_KPARAM_INFO
	.align		4
.L_77:
        /*0058*/ 	.byte	0x04, 0x17
        /*005a*/ 	.short	(.L_79 - .L_78)
.L_78:
        /*005c*/ 	.word	0x00000000
        /*0060*/ 	.short	0x0000
        /*0062*/ 	.short	0x0000
        /*0064*/ 	.byte	0x00, 0xf5, 0x21, 0x00


	//----- nvinfo : EIATTR_SPARSE_MMA_MASK
	.align		4
.L_79:
        /*0068*/ 	.byte	0x03, 0x50
        /*006a*/ 	.short	0x0000


	//----- nvinfo : EIATTR_MAXREG_COUNT
	.align		4
        /*006c*/ 	.byte	0x03, 0x1b
        /*006e*/ 	.short	0x00ff


	//----- nvinfo : EIATTR_MERCURY_ISA_VERSION
	.align		4
        /*0070*/ 	.byte	0x03, 0x5f
        /*0072*/ 	.short	0x0101


	//----- nvinfo : EIATTR_VRC_CTA_INIT_COUNT
	.align		4
        /*0074*/ 	.byte	0x02, 0x4a
	.zero		1
	.zero		1


	//----- nvinfo : EIATTR_EXIT_INSTR_OFFSETS
	.align		4
        /*0078*/ 	.byte	0x04, 0x1c
        /*007a*/ 	.short	(.L_81 - .L_80)


	//   ....[0]....
.L_80:
        /*007c*/ 	.word	0x00000070


	//   ....[1]....
        /*0080*/ 	.word	0x00000fb0


	//----- nvinfo : EIATTR_CRS_STACK_SIZE
	.align		4
.L_81:
        /*0084*/ 	.byte	0x04, 0x1e
        /*0086*/ 	.short	(.L_83 - .L_82)
.L_82:
        /*0088*/ 	.word	0x00000000


	//----- nvinfo : EIATTR_CBANK_PARAM_SIZE
	.align		4
.L_83:
        /*008c*/ 	.byte	0x03, 0x19
        /*008e*/ 	.short	0x0028


	//----- nvinfo : EIATTR_PARAM_CBANK
	.align		4
        /*0090*/ 	.byte	0x04, 0x0a
        /*0092*/ 	.short	(.L_85 - .L_84)
	.align		4
.L_84:
        /*0094*/ 	.word	index@(.nv.constant0._Z20PropagateLayerKernelPdS_S_iid)
        /*0098*/ 	.short	0x0380
        /*009a*/ 	.short	0x0028


	//----- nvinfo : EIATTR_SW_WAR
	.align		4
.L_85:
        /*009c*/ 	.byte	0x04, 0x36
        /*009e*/ 	.short	(.L_87 - .L_86)
.L_86:
        /*00a0*/ 	.word	0x00000008
.L_87:


//--------------------- .nv.callgraph             --------------------------
	.section	.nv.callgraph,"",@"SHT_CUDA_CALLGRAPH"
	.align	4
	.sectionentsize	8
	.align		4
        /*0000*/ 	.word	0x00000000
	.align		4
        /*0004*/ 	.word	0xffffffff
	.align		4
        /*0008*/ 	.word	0x00000000
	.align		4
        /*000c*/ 	.word	0xfffffffe
	.align		4
        /*0010*/ 	.word	0x00000000
	.align		4
        /*0014*/ 	.word	0xfffffffd
	.align		4
        /*0018*/ 	.word	0x00000000
	.align		4
        /*001c*/ 	.word	0xfffffffc


//--------------------- .text._Z19AdjustWeightsKernelPdS_S_S_iidd --------------------------
	.section	.text._Z19AdjustWeightsKernelPdS_S_S_iidd,"ax",@progbits
	.align	128
        .global         _Z19AdjustWeightsKernelPdS_S_S_iidd
        .type           _Z19AdjustWeightsKernelPdS_S_S_iidd,@function
        .size           _Z19AdjustWeightsKernelPdS_S_S_iidd,(.L_x_24 - _Z19AdjustWeightsKernelPdS_S_S_iidd)
        .other          _Z19AdjustWeightsKernelPdS_S_S_iidd,@"STO_CUDA_ENTRY STV_DEFAULT"
_Z19AdjustWeightsKernelPdS_S_S_iidd:
.text._Z19AdjustWeightsKernelPdS_S_S_iidd:
[----:B------:R-:W-:Y:S01]  /*0000*/  LDC R1, c[0x0][0x37c] ;  /* 0x0000df00ff017b82 */ /* 0x000fe20000000800 */
[----:B------:R-:W0:Y:S01]  /*0010*/  S2R R13, SR_CTAID.Y ;  /* 0x00000000000d7919 */ /* 0x000e220000002600 */
[----:B------:R-:W1:Y:S01]  /*0020*/  LDCU UR4, c[0x0][0x360] ;  /* 0x00006c00ff0477ac */ /* 0x000e620008000800 */
[----:B------:R-:W0:Y:S01]  /*0030*/  S2R R2, SR_TID.Y ;  /* 0x0000000000027919 */ /* 0x000e220000002200 */
[----:B------:R-:W0:Y:S01]  /*0040*/  LDCU UR5, c[0x0][0x364] ;  /* 0x00006c80ff0577ac */ /* 0x000e220008000800 */
[----:B------:R-:W1:Y:S01]  /*0050*/  S2R R9, SR_CTAID.X ;  /* 0x0000000000097919 */ /* 0x000e620000002500 */
[----:B------:R-:W2:Y:S01]  /*0060*/  LDCU.64 UR6, c[0x0][0x3a0] ;  /* 0x00007400ff0677ac */ /* 0x000ea20008000a00 */
[----:B------:R-:W1:Y:S01]  /*0070*/  S2R R0, SR_TID.X ;  /* 0x0000000000007919 */ /* 0x000e620000002100 */
[----:B0-----:R-:W-:-:S05]  /*0080*/  IMAD R13, R13, UR5, R2 ;  /* 0x000000050d0d7c24 */ /* 0x001fca000f8e0202 */
[----:B--2---:R-:W-:Y:S01]  /*0090*/  ISETP.GT.AND P0, PT, R13, UR6, PT ;  /* 0x000000060d007c0c */ /* 0x004fe2000bf04270 */
[----:B-1----:R-:W-:-:S05]  /*00a0*/  IMAD R9, R9, UR4, R0 ;  /* 0x0000000409097c24 */ /* 0x002fca000f8e0200 */
[----:B------:R-:W-:-:S13]  /*00b0*/  ISETP.GT.OR P0, PT, R9, UR7, P0 ;  /* 0x0000000709007c0c */ /* 0x000fda0008704670 */
[----:B------:R-:W-:Y:S05]  /*00c0*/  @P0 EXIT ;  /* 0x000000000000094d */ /* 0x000fea0003800000 */
[----:B------:R-:W0:Y:S01]  /*00d0*/  LDC.64 R4, c[0x0][0x388] ;  /* 0x0000e200ff047b82 */ /* 0x000e220000000a00 */
[----:B------:R-:W1:Y:S07]  /*00e0*/  LDCU.64 UR4, c[0x0][0x358] ;  /* 0x00006b00ff0477ac */ /* 0x000e6e0008000a00 */
[----:B------:R-:W2:Y:S08]  /*00f0*/  LDC.64 R2, c[0x0][0x380] ;  /* 0x0000e000ff027b82 */ /* 0x000eb00000000a00 */
[----:B------:R-:W3:Y:S01]  /*0100*/  LDC.64 R6, c[0x0][0x398] ;  /* 0x0000e600ff067b82 */ /* 0x000ee20000000a00 */
[C---:B------:R-:W-:Y:S01]  /*0110*/  IMAD R0, R9.reuse, UR6, R9 ;  /* 0x0000000609007c24 */ /* 0x040fe2000f8e0209 */
[----:B------:R-:W4:Y:S01]  /*0120*/  LDCU.64 UR8, c[0x0][0x3a8] ;  /* 0x00007500ff0877ac */ /* 0x000f220008000a00 */
[----:B------:R-:W5:Y:S01]  /*0130*/  LDCU.64 UR10, c[0x0][0x3b0] ;  /* 0x00007600ff0a77ac */ /* 0x000f620008000a00 */
[----:B0-----:R-:W-:-:S04]  /*0140*/  IMAD.WIDE R4, R9, 0x8, R4 ;  /* 0x0000000809047825 */ /* 0x001fc800078e0204 */
[----:B------:R-:W0:Y:S02]  /*0150*/  LDC.64 R10, c[0x0][0x390] ;  /* 0x0000e400ff0a7b82 */ /* 0x000e240000000a00 */
[----:B-1----:R-:W4:Y:S01]  /*0160*/  LDG.E.64 R4, desc[UR4][R4.64] ;  /* 0x0000000404047981 */ /* 0x002f22000c1e1b00 */
[C---:B--2---:R-:W-:Y:S01]  /*0170*/  IMAD.WIDE.U32 R2, R13.reuse, 0x8, R2 ;  /* 0x000000080d027825 */ /* 0x044fe200078e0002 */
[----:B------:R-:W-:-:S05]  /*0180*/  IADD3 R13, PT, PT, R13, R0, RZ ;  /* 0x000000000d0d7210 */ /* 0x000fca0007ffe0ff */
[----:B------:R-:W2:Y:S01]  /*0190*/  LDG.E.64 R2, desc[UR4][R2.64] ;  /* 0x0000000402027981 */ /* 0x000ea2000c1e1b00 */
[----:B---3--:R-:W-:-:S05]  /*01a0*/  IMAD.WIDE R6, R13, 0x8, R6 ;  /* 0x000000080d067825 */ /* 0x008fca00078e0206 */
[----:B------:R-:W5:Y:S01]  /*01b0*/  LDG.E.64 R8, desc[UR4][R6.64] ;  /* 0x0000000406087981 */ /* 0x000f62000c1e1b00 */
[----:B0-----:R-:W-:-:S05]  /*01c0*/  IMAD.WIDE R10, R13, 0x8, R10 ;  /* 0x000000080d0a7825 */ /* 0x001fca00078e020a */
[----:B------:R-:W3:Y:S01]  /*01d0*/  LDG.E.64 R12, desc[UR4][R10.64] ;  /* 0x000000040a0c7981 */ /* 0x000ee2000c1e1b00 */
[----:B----4-:R-:W-:-:S08]  /*01e0*/  DMUL R4, R4, UR8 ;  /* 0x0000000804047c28 */ /* 0x010fd00008000000 */
[----:B--2---:R-:W-:-:S08]  /*01f0*/  DMUL R4, R2, R4 ;  /* 0x0000000402047228 */ /* 0x004fd00000000000 */
[----:B-----5:R-:W-:-:S08]  /*0200*/  DFMA R8, R8, UR10, R4 ;  /* 0x0000000a08087c2b */ /* 0x020fd00008000004 */
[----:B---3--:R-:W-:-:S07]  /*0210*/  DADD R8, R8, R12 ;  /* 0x0000000008087229 */ /* 0x008fce000000000c */
[----:B------:R-:W-:Y:S04]  /*0220*/  STG.E.64 desc[UR4][R10.64], R8 ;  /* 0x000000080a007986 */ /* 0x000fe8000c101b04 */
[----:B------:R-:W-:Y:S01]  /*0230*/  STG.E.64 desc[UR4][R6.64], R4 ;  /* 0x0000000406007986 */ /* 0x000fe2000c101b04 */
[----:B------:R-:W-:Y:S05]  /*0240*/  EXIT ;  /* 0x000000000000794d */ /* 0x000fea0003800000 */
.L_x_0:
[----:B------:R-:W-:-:S00]  /*0250*/  BRA `(.L_x_0) ;  /* 0xfffffffc00fc7947 */ /* 0x000fc0000383ffff */
[----:B------:R-:W-:-:S00]  /*0260*/  NOP ;  /* 0x0000000000007918 */ /* 0x000fc00000000000 */
        /* <DEDUP_REMOVED lines=9> */
.L_x_24:


//--------------------- .text._Z24BackpropagateLayerKernelPdS_S_S_iid --------------------------
	.section	.text._Z24BackpropagateLayerKernelPdS_S_S_iid,"ax",@progbits
	.align	128
        .global         _Z24BackpropagateLayerKernelPdS_S_S_iid
        .type           _Z24BackpropagateLayerKernelPdS_S_S_iid,@function
        .size           _Z24BackpropagateLayerKernelPdS_S_S_iid,(.L_x_25 - _Z24BackpropagateLayerKernelPdS_S_S_iid)
        .other          _Z24BackpropagateLayerKernelPdS_S_S_iid,@"STO_CUDA_ENTRY STV_DEFAULT"
_Z24BackpropagateLayerKernelPdS_S_S_iid:
.text._Z24BackpropagateLayerKernelPdS_S_S_iid:
[----:B------:R-:W-:Y:S01]  /*0000*/  LDC R1, c[0x0][0x37c] ;  /* 0x0000df00ff017b82 */ /* 0x000fe20000000800 */
[----:B------:R-:W0:Y:S07]  /*0010*/  S2R R5, SR_TID.X ;  /* 0x0000000000057919 */ /* 0x000e2e0000002100 */
[----:B------:R-:W1:Y:S01]  /*0020*/  S2UR UR5, SR_CTAID.X ;  /* 0x00000000000579c3 */ /* 0x000e620000002500 */
[----:B------:R-:W1:Y:S07]  /*0030*/  LDCU UR4, c[0x0][0x360] ;  /* 0x00006c00ff0477ac */ /* 0x000e6e0008000800 */
[----:B------:R-:W2:Y:S01]  /*0040*/  LDC R4, c[0x0][0x3a0] ;  /* 0x0000e800ff047b82 */ /* 0x000ea20000000800 */
[----:B-1----:R-:W-:-:S06]  /*0050*/  UIMAD UR4, UR4, UR5, URZ ;  /* 0x00000005040472a4 */ /* 0x002fcc000f8e02ff */
[----:B0-----:R-:W-:-:S04]  /*0060*/  IADD3 R0, PT, PT, R5, UR4, RZ ;  /* 0x0000000405007c10 */ /* 0x001fc8000fffe0ff */
[----:B--2---:R-:W-:-:S13]  /*0070*/  ISETP.GE.AND P0, PT, R0, R4, PT ;  /* 0x000000040000720c */ /* 0x004fda0003f06270 */
[----:B------:R-:W-:Y:S05]  /*0080*/  @P0 EXIT ;  /* 0x000000000000094d */ /* 0x000fea0003800000 */
[----:B------:R-:W0:Y:S01]  /*0090*/  LDC.64 R6, c[0x0][0x380] ;  /* 0x0000e000ff067b82 */ /* 0x000e220000000a00 */
[----:B------:R-:W1:Y:S01]  /*00a0*/  LDCU.64 UR10, c[0x0][0x358] ;  /* 0x00006b00ff0a77ac */ /* 0x000e620008000a00 */
[----:B------:R-:W2:Y:S01]  /*00b0*/  LDCU UR8, c[0x0][0x3a4] ;  /* 0x00007480ff0877ac */ /* 0x000ea20008000800 */
[----:B0-----:R-:W-:-:S06]  /*00c0*/  IMAD.WIDE R6, R0, 0x8, R6 ;  /* 0x0000000800067825 */ /* 0x001fcc00078e0206 */
[----:B-1----:R-:W5:Y:S01]  /*00d0*/  LDG.E.64 R6, desc[UR10][R6.64] ;  /* 0x0000000a06067981 */ /* 0x002f62000c1e1b00 */
[----:B--2---:R-:W-:Y:S01]  /*00e0*/  UISETP.GE.AND UP0, UPT, UR8, 0x1, UPT ;  /* 0x000000010800788c */ /* 0x004fe2000bf06270 */
[----:B------:R-:W-:-:S08]  /*00f0*/  CS2R R22, SRZ ;  /* 0x0000000000167805 */ /* 0x000fd0000001ff00 */
[----:B------:R-:W-:Y:S05]  /*0100*/  BRA.U !UP0, `(.L_x_1) ;  /* 0x0000000908d87547 */ /* 0x000fea000b800000 */
[----:B------:R-:W-:Y:S01]  /*0110*/  UISETP.GE.U32.AND UP0, UPT, UR8, 0x10, UPT ;  /* 0x000000100800788c */ /* 0x000fe2000bf06070 */
[----:B------:R-:W-:Y:S01]  /*0120*/  HFMA2 R2, -RZ, RZ, 0, 5.9604644775390625e-08 ;  /* 0x00000001ff027431 */ /* 0x000fe200000001ff */
[----:B------:R-:W-:Y:S02]  /*0130*/  IADD3 R3, PT, PT, R4, 0x1, RZ ;  /* 0x0000000104037810 */ /* 0x000fe40007ffe0ff */
[----:B------:R-:W-:Y:S01]  /*0140*/  CS2R R22, SRZ ;  /* 0x0000000000167805 */ /* 0x000fe2000001ff00 */
[----:B------:R-:W-:-:S04]  /*0150*/  ULOP3.LUT UR9, UR8, 0xf, URZ, 0xc0, !UPT ;  /* 0x0000000f08097892 */ /* 0x000fc8000f8ec0ff */
[----:B------:R-:W-:Y:S08]  /*0160*/  BRA.U !UP0, `(.L_x_2) ;  /* 0x00000005085c7547 */ /* 0x000ff0000b800000 */
[----:B------:R-:W0:Y:S01]  /*0170*/  LDCU.64 UR6, c[0x0][0x390] ;  /* 0x00007200ff0677ac */ /* 0x000e220008000a00 */
[C---:B------:R-:W-:Y:S02]  /*0180*/  IADD3 R5, PT, PT, R4.reuse, UR4, R5 ;  /* 0x0000000404057c10 */ /* 0x040fe4000fffe005 */
[----:B------:R-:W-:Y:S02]  /*0190*/  CS2R R22, SRZ ;  /* 0x0000000000167805 */ /* 0x000fe4000001ff00 */
[----:B------:R-:W-:Y:S01]  /*01a0*/  LEA R4, R4, 0x10, 0x4 ;  /* 0x0000001004047811 */ /* 0x000fe200078e20ff */
[----:B------:R-:W-:Y:S01]  /*01b0*/  ULOP3.LUT UR5, UR8, 0x7ffffff0, URZ, 0xc0, !UPT ;  /* 0x7ffffff008057892 */ /* 0x000fe2000f8ec0ff */
[----:B------:R-:W-:-:S03]  /*01c0*/  MOV R2, RZ ;  /* 0x000000ff00027202 */ /* 0x000fc60000000f00 */
[----:B------:R-:W-:Y:S02]  /*01d0*/  UIADD3 UR5, UPT, UPT, -UR5, URZ, URZ ;  /* 0x000000ff05057290 */ /* 0x000fe4000fffe1ff */
[----:B0-----:R-:W-:-:S04]  /*01e0*/  UIADD3 UR6, UP0, UPT, UR6, 0x40, URZ ;  /* 0x0000004006067890 */ /* 0x001fc8000ff1e0ff */
[----:B------:R-:W-:Y:S02]  /*01f0*/  UIADD3.X UR7, UPT, UPT, URZ, UR7, URZ, UP0, !UPT ;  /* 0x00000007ff077290 */ /* 0x000fe400087fe4ff */
[----:B------:R-:W-:-:S04]  /*0200*/  MOV R12, UR6 ;  /* 0x00000006000c7c02 */ /* 0x000fc80008000f00 */
[----:B------:R-:W-:-:S07]  /*0210*/  MOV R13, UR7 ;  /* 0x00000007000d7c02 */ /* 0x000fce0008000f00 */
.L_x_3:
[----:B------:R-:W0:Y:S01]  /*0220*/  LDC.64 R24, c[0x0][0x388] ;  /* 0x0000e200ff187b82 */ /* 0x000e220000000a00 */
[----:B------:R-:W-:Y:S02]  /*0230*/  IADD3 R9, PT, PT, R5, 0x1, RZ ;  /* 0x0000000105097810 */ /* 0x000fe40007ffe0ff */
[----:B------:R-:W-:-:S03]  /*0240*/  MOV R8, R12 ;  /* 0x0000000c00087202 */ /* 0x000fc60000000f00 */
[----:B0-----:R-:W-:Y:S01]  /*0250*/  IMAD.WIDE R24, R9, 0x8, R24 ;  /* 0x0000000809187825 */ /* 0x001fe200078e0218 */
[----:B------:R-:W-:-:S04]  /*0260*/  MOV R9, R13 ;  /* 0x0000000d00097202 */ /* 0x000fc80000000f00 */
[----:B------:R0:W2:Y:S04]  /*0270*/  LDG.E.64 R14, desc[UR10][R24.64] ;  /* 0x0000000a180e7981 */ /* 0x0000a8000c1e1b00 */
[----:B------:R-:W2:Y:S04]  /*0280*/  LDG.E.64 R20, desc[UR10][R8.64+-0x38] ;  /* 0xffffc80a08147981 */ /* 0x000ea8000c1e1b00 */
[----:B------:R-:W3:Y:S01]  /*0290*/  LDG.E.64 R18, desc[UR10][R8.64+-0x30] ;  /* 0xffffd00a08127981 */ /* 0x000ee2000c1e1b00 */
[----:B0-----:R-:W-:-:S03]  /*02a0*/  IMAD.WIDE R24, R3, 0x8, R24 ;  /* 0x0000000803187825 */ /* 0x001fc600078e0218 */
[----:B------:R-:W4:Y:S04]  /*02b0*/  LDG.E.64 R16, desc[UR10][R8.64+-0x28] ;  /* 0xffffd80a08107981 */ /* 0x000f28000c1e1b00 */
[----:B------:R-:W3:Y:S01]  /*02c0*/  LDG.E.64 R10, desc[UR10][R24.64] ;  /* 0x0000000a180a7981 */ /* 0x000ee2000c1e1b00 */
[----:B------:R-:W-:-:S05]  /*02d0*/  IMAD.WIDE R26, R3, 0x8, R24 ;  /* 0x00000008031a7825 */ /* 0x000fca00078e0218 */
[----:B------:R-:W4:Y:S01]  /*02e0*/  LDG.E.64 R12, desc[UR10][R26.64] ;  /* 0x0000000a1a0c7981 */ /* 0x000f22000c1e1b00 */
[----:B------:R-:W-:Y:S01]  /*02f0*/  IMAD.WIDE R28, R3, 0x8, R26 ;  /* 0x00000008031c7825 */ /* 0x000fe200078e021a */
[----:B--2---:R-:W-:Y:S02]  /*0300*/  DFMA R20, R14, R20, R22 ;  /* 0x000000140e14722b */ /* 0x004fe40000000016 */
[----:B------:R-:W2:Y:S04]  /*0310*/  LDG.E.64 R22, desc[UR10][R8.64+-0x20] ;  /* 0xffffe00a08167981 */ /* 0x000ea8000c1e1b00 */
[----:B------:R0:W2:Y:S02]  /*0320*/  LDG.E.64 R14, desc[UR10][R28.64] ;  /* 0x0000000a1c0e7981 */ /* 0x0000a4000c1e1b00 */
[----:B---3--:R-:W-:-:S02]  /*0330*/  DFMA R18, R10, R18, R20 ;  /* 0x000000120a12722b */ /* 0x008fc40000000014 */
[----:B------:R-:W3:Y:S01]  /*0340*/  LDG.E.64 R20, desc[UR10][R8.64+-0x18] ;  /* 0xffffe80a08147981 */ /* 0x000ee2000c1e1b00 */
[----:B0-----:R-:W-:-:S05]  /*0350*/  IMAD.WIDE R28, R3, 0x8, R28 ;  /* 0x00000008031c7825 */ /* 0x001fca00078e021c */
[----:B------:R-:W3:Y:S01]  /*0360*/  LDG.E.64 R10, desc[UR10][R28.64] ;  /* 0x0000000a1c0a7981 */ /* 0x000ee2000c1e1b00 */
[C---:B------:R-:W-:Y:S01]  /*0370*/  IMAD.WIDE R24, R3.reuse, 0x8, R28 ;  /* 0x0000000803187825 */ /* 0x040fe200078e021c */
[----:B----4-:R-:W-:Y:S02]  /*0380*/  DFMA R16, R12, R16, R18 ;  /* 0x000000100c10722b */ /* 0x010fe40000000012 */
[----:B------:R-:W4:Y:S04]  /*0390*/  LDG.E.64 R18, desc[UR10][R8.64+-0x10] ;  /* 0xfffff00a08127981 */ /* 0x000f28000c1e1b00 */
[----:B------:R-:W4:Y:S01]  /*03a0*/  LDG.E.64 R12, desc[UR10][R24.64] ;  /* 0x0000000a180c7981 */ /* 0x000f22000c1e1b00 */
[----:B------:R-:W-:Y:S01]  /*03b0*/  IMAD.WIDE R26, R3, 0x8, R24 ;  /* 0x00000008031a7825 */ /* 0x000fe200078e0218 */
[----:B--2---:R-:W-:-:S02]  /*03c0*/  DFMA R22, R14, R22, R16 ;  /* 0x000000160e16722b */ /* 0x004fc40000000010 */
[----:B------:R-:W2:Y:S04]  /*03d0*/  LDG.E.64 R14, desc[UR10][R8.64+-0x8] ;  /* 0xfffff80a080e7981 */ /* 0x000ea8000c1e1b00 */
[----:B------:R0:W2:Y:S02]  /*03e0*/  LDG.E.64 R16, desc[UR10][R26.64] ;  /* 0x0000000a1a107981 */ /* 0x0000a4000c1e1b00 */
[C---:B0-----:R-:W-:Y:S01]  /*03f0*/  IMAD.WIDE R26, R3.reuse, 0x8, R26 ;  /* 0x00000008031a7825 */ /* 0x041fe200078e021a */
[----:B---3--:R-:W-:Y:S01]  /*0400*/  DFMA R20, R10, R20, R22 ;  /* 0x000000140a14722b */ /* 0x008fe20000000016 */
[----:B------:R-:W3:Y:S04]  /*0410*/  LDG.E.64 R22, desc[UR10][R8.64] ;  /* 0x0000000a08167981 */ /* 0x000ee8000c1e1b00 */
[----:B------:R-:W3:Y:S01]  /*0420*/  LDG.E.64 R10, desc[UR10][R26.64] ;  /* 0x0000000a1a0a7981 */ /* 0x000ee2000c1e1b00 */
[----:B------:R-:W-:-:S02]  /*0430*/  IMAD.WIDE R28, R3, 0x8, R26 ;  /* 0x00000008031c7825 */ /* 0x000fc400078e021a */
[----:B----4-:R-:W-:Y:S02]  /*0440*/  DFMA R18, R12, R18, R20 ;  /* 0x000000120c12722b */ /* 0x010fe40000000014 */
[----:B------:R-:W4:Y:S04]  /*0450*/  LDG.E.64 R20, desc[UR10][R8.64+0x8] ;  /* 0x0000080a08147981 */ /* 0x000f28000c1e1b00 */
[----:B------:R-:W4:Y:S01]  /*0460*/  LDG.E.64 R12, desc[UR10][R28.64] ;  /* 0x0000000a1c0c7981 */ /* 0x000f22000c1e1b00 */
[C---:B------:R-:W-:Y:S01]  /*0470*/  IMAD.WIDE R24, R3.reuse, 0x8, R28 ;  /* 0x0000000803187825 */ /* 0x040fe200078e021c */
[----:B--2---:R-:W-:Y:S02]  /*0480*/  DFMA R14, R16, R14, R18 ;  /* 0x0000000e100e722b */ /* 0x004fe40000000012 */
        /* <DEDUP_REMOVED lines=22> */
[----:B------:R-:W-:-:S06]  /*05f0*/  IMAD.WIDE R26, R3, 0x8, R24 ;  /* 0x00000008031a7825 */ /* 0x000fcc00078e0218 */
[----:B------:R-:W4:Y:S01]  /*0600*/  LDG.E.64 R26, desc[UR10][R26.64] ;  /* 0x0000000a1a1a7981 */ /* 0x000f22000c1e1b00 */
[----:B--2---:R-:W-:-:S03]  /*0610*/  DFMA R18, R18, R20, R22 ;  /* 0x000000141212722b */ /* 0x004fc60000000016 */
[----:B------:R-:W2:Y:S01]  /*0620*/  LDG.E.64 R22, desc[UR10][R8.64+0x40] ;  /* 0x0000400a08167981 */ /* 0x000ea2000c1e1b00 */
[----:B------:R-:W-:-:S04]  /*0630*/  UIADD3 UR5, UPT, UPT, UR5, 0x10, URZ ;  /* 0x0000001005057890 */ /* 0x000fc8000fffe0ff */
[----:B------:R-:W-:Y:S01]  /*0640*/  UISETP.NE.AND UP0, UPT, UR5, URZ, UPT ;  /* 0x000000ff0500728c */ /* 0x000fe2000bf05270 */
[----:B---3--:R-:W-:-:S08]  /*0650*/  DFMA R10, R16, R10, R18 ;  /* 0x0000000a100a722b */ /* 0x008fd00000000012 */
[----:B----4-:R-:W-:Y:S01]  /*0660*/  DFMA R10, R12, R14, R10 ;  /* 0x0000000e0c0a722b */ /* 0x010fe2000000000a */
[----:B------:R-:W-:Y:S02]  /*0670*/  IADD3 R12, P0, PT, R8, 0x80, RZ ;  /* 0x00000080080c7810 */ /* 0x000fe40007f1e0ff */
[----:B------:R-:W-:Y:S02]  /*0680*/  IADD3 R2, PT, PT, R2, 0x10, RZ ;  /* 0x0000001002027810 */ /* 0x000fe40007ffe0ff */
[----:B------:R-:W-:Y:S02]  /*0690*/  IADD3.X R13, PT, PT, RZ, R9, RZ, P0, !PT ;  /* 0x00000009ff0d7210 */ /* 0x000fe400007fe4ff */
[----:B------:R-:W-:Y:S01]  /*06a0*/  IADD3 R5, PT, PT, R4, R5, RZ ;  /* 0x0000000504057210 */ /* 0x000fe20007ffe0ff */
[----:B--2---:R-:W-:Y:S01]  /*06b0*/  DFMA R22, R26, R22, R10 ;  /* 0x000000161a16722b */ /* 0x004fe2000000000a */
[----:B------:R-:W-:Y:S10]  /*06c0*/  BRA.U UP0, `(.L_x_3) ;  /* 0xfffffff900d47547 */ /* 0x000ff4000b83ffff */
[----:B------:R-:W-:-:S07]  /*06d0*/  IADD3 R2, PT, PT, R2, 0x1, RZ ;  /* 0x0000000102027810 */ /* 0x000fce0007ffe0ff */
.L_x_2:
[----:B------:R-:W-:-:S09]  /*06e0*/  UISETP.NE.AND UP0, UPT, UR9, URZ, UPT ;  /* 0x000000ff0900728c */ /* 0x000fd2000bf05270 */
[----:B------:R-:W-:Y:S05]  /*06f0*/  BRA.U !UP0, `(.L_x_1) ;  /* 0x00000005085c7547 */ /* 0x000fea000b800000 */
[----:B------:R-:W-:Y:S02]  /*0700*/  UISETP.GE.U32.AND UP0, UPT, UR9, 0x8, UPT ;  /* 0x000000080900788c */ /* 0x000fe4000bf06070 */
[----:B------:R-:W-:-:S04]  /*0710*/  ULOP3.LUT UR6, UR8, 0x7, URZ, 0xc0, !UPT ;  /* 0x0000000708067892 */ /* 0x000fc8000f8ec0ff */
[----:B------:R-:W-:-:S03]  /*0720*/  UISETP.NE.AND UP1, UPT, UR6, URZ, UPT ;  /* 0x000000ff0600728c */ /* 0x000fc6000bf25270 */
[----:B------:R-:W-:Y:S08]  /*0730*/  BRA.U !UP0, `(.L_x_4) ;  /* 0x0000000108947547 */ /* 0x000ff0000b800000 */
[----:B------:R-:W0:Y:S01]  /*0740*/  LDC.64 R20, c[0x0][0x388] ;  /* 0x0000e200ff147b82 */ /* 0x000e220000000a00 */
[----:B------:R-:W-:-:S07]  /*0750*/  IMAD R9, R3, R2, R0 ;  /* 0x0000000203097224 */ /* 0x000fce00078e0200 */
[----:B------:R-:W1:Y:S01]  /*0760*/  LDC.64 R4, c[0x0][0x390] ;  /* 0x0000e400ff047b82 */ /* 0x000e620000000a00 */
[----:B0-----:R-:W-:-:S05]  /*0770*/  IMAD.WIDE R20, R9, 0x8, R20 ;  /* 0x0000000809147825 */ /* 0x001fca00078e0214 */
[----:B------:R-:W2:Y:S01]  /*0780*/  LDG.E.64 R10, desc[UR10][R20.64] ;  /* 0x0000000a140a7981 */ /* 0x000ea2000c1e1b00 */
[----:B-1----:R-:W-:-:S05]  /*0790*/  IMAD.WIDE.U32 R4, R2, 0x8, R4 ;  /* 0x0000000802047825 */ /* 0x002fca00078e0004 */
[----:B------:R-:W2:Y:S01]  /*07a0*/  LDG.E.64 R8, desc[UR10][R4.64] ;  /* 0x0000000a04087981 */ /* 0x000ea2000c1e1b00 */
[----:B------:R-:W-:-:S03]  /*07b0*/  IMAD.WIDE R28, R3, 0x8, R20 ;  /* 0x00000008031c7825 */ /* 0x000fc600078e0214 */
[----:B------:R-:W3:Y:S04]  /*07c0*/  LDG.E.64 R16, desc[UR10][R4.64+0x8] ;  /* 0x0000080a04107981 */ /* 0x000ee8000c1e1b00 */
[----:B------:R-:W3:Y:S01]  /*07d0*/  LDG.E.64 R18, desc[UR10][R28.64] ;  /* 0x0000000a1c127981 */ /* 0x000ee2000c1e1b00 */
[----:B------:R-:W-:-:S03]  /*07e0*/  IMAD.WIDE R24, R3, 0x8, R28 ;  /* 0x0000000803187825 */ /* 0x000fc600078e021c */
[----:B------:R-:W4:Y:S04]  /*07f0*/  LDG.E.64 R12, desc[UR10][R4.64+0x10] ;  /* 0x0000100a040c7981 */ /* 0x000f28000c1e1b00 */
[----:B------:R0:W4:Y:S04]  /*0800*/  LDG.E.64 R14, desc[UR10][R24.64] ;  /* 0x0000000a180e7981 */ /* 0x000128000c1e1b00 */
[----:B------:R-:W4:Y:S01]  /*0810*/  LDG.E.64 R20, desc[UR10][R4.64+0x28] ;  /* 0x0000280a04147981 */ /* 0x000f22000c1e1b00 */
[----:B0-----:R-:W-:Y:S01]  /*0820*/  IMAD.WIDE R24, R3, 0x8, R24 ;  /* 0x0000000803187825 */ /* 0x001fe200078e0218 */
[----:B--2---:R-:W-:-:S02]  /*0830*/  DFMA R22, R10, R8, R22 ;  /* 0x000000080a16722b */ /* 0x004fc40000000016 */
[----:B------:R-:W2:Y:S04]  /*0840*/  LDG.E.64 R8, desc[UR10][R4.64+0x18] ;  /* 0x0000180a04087981 */ /* 0x000ea8000c1e1b00 */
[----:B------:R0:W2:Y:S01]  /*0850*/  LDG.E.64 R10, desc[UR10][R24.64] ;  /* 0x0000000a180a7981 */ /* 0x0000a2000c1e1b00 */
[C---:B------:R-:W-:Y:S01]  /*0860*/  IMAD.WIDE R26, R3.reuse, 0x8, R24 ;  /* 0x00000008031a7825 */ /* 0x040fe200078e0218 */
[----:B---3--:R-:W-:Y:S02]  /*0870*/  DFMA R22, R18, R16, R22 ;  /* 0x000000101216722b */ /* 0x008fe40000000016 */
[----:B------:R-:W3:Y:S04]  /*0880*/  LDG.E.64 R16, desc[UR10][R4.64+0x20] ;  /* 0x0000200a04107981 */ /* 0x000ee8000c1e1b00 */
[----:B------:R-:W3:Y:S01]  /*0890*/  LDG.E.64 R18, desc[UR10][R26.64] ;  /* 0x0000000a1a127981 */ /* 0x000ee2000c1e1b00 */
[----:B------:R-:W-:Y:S01]  /*08a0*/  IMAD.WIDE R28, R3, 0x8, R26 ;  /* 0x00000008031c7825 */ /* 0x000fe200078e021a */
[----:B----4-:R-:W-:-:S04]  /*08b0*/  DFMA R22, R14, R12, R22 ;  /* 0x0000000c0e16722b */ /* 0x010fc80000000016 */
[----:B------:R-:W4:Y:S01]  /*08c0*/  LDG.E.64 R14, desc[UR10][R28.64] ;  /* 0x0000000a1c0e7981 */ /* 0x000f22000c1e1b00 */
[----:B------:R-:W-:-:S04]  /*08d0*/  IMAD.WIDE R12, R3, 0x8, R28 ;  /* 0x00000008030c7825 */ /* 0x000fc800078e021c */
[----:B0-----:R-:W-:-:S06]  /*08e0*/  IMAD.WIDE R24, R3, 0x8, R12 ;  /* 0x0000000803187825 */ /* 0x001fcc00078e020c */
[----:B------:R-:W4:Y:S01]  /*08f0*/  LDG.E.64 R24, desc[UR10][R24.64] ;  /* 0x0000000a18187981 */ /* 0x000f22000c1e1b00 */
[----:B--2---:R-:W-:-:S03]  /*0900*/  DFMA R8, R10, R8, R22 ;  /* 0x000000080a08722b */ /* 0x004fc60000000016 */
[----:B------:R-:W2:Y:S04]  /*0910*/  LDG.E.64 R22, desc[UR10][R4.64+0x30] ;  /* 0x0000300a04167981 */ /* 0x000ea8000c1e1b00 */
[----:B------:R-:W2:Y:S04]  /*0920*/  LDG.E.64 R10, desc[UR10][R12.64] ;  /* 0x0000000a0c0a7981 */ /* 0x000ea8000c1e1b00 */
[----:B------:R-:W2:Y:S01]  /*0930*/  LDG.E.64 R12, desc[UR10][R4.64+0x38] ;  /* 0x0000380a040c7981 */ /* 0x000ea2000c1e1b00 */
[----:B---3--:R-:W-:-:S08]  /*0940*/  DFMA R8, R18, R16, R8 ;  /* 0x000000101208722b */ /* 0x008fd00000000008 */
[----:B----4-:R-:W-:Y:S01]  /*0950*/  DFMA R8, R14, R20, R8 ;  /* 0x000000140e08722b */ /* 0x010fe20000000008 */
[----:B------:R-:W-:-:S07]  /*0960*/  IADD3 R2, PT, PT, R2, 0x8, RZ ;  /* 0x0000000802027810 */ /* 0x000fce0007ffe0ff */
[----:B--2---:R-:W-:-:S08]  /*0970*/  DFMA R22, R10, R22, R8 ;  /* 0x000000160a16722b */ /* 0x004fd00000000008 */
[----:B------:R-:W-:-:S11]  /*0980*/  DFMA R22, R24, R12, R22 ;  /* 0x0000000c1816722b */ /* 0x000fd60000000016 */
.L_x_4:
        /* <DEDUP_REMOVED lines=14> */
[----:B------:R0:W3:Y:S04]  /*0a70*/  LDG.E.64 R14, desc[UR10][R28.64] ;  /* 0x0000000a1c0e7981 */ /* 0x0000e8000c1e1b00 */
[----:B------:R-:W4:Y:S04]  /*0a80*/  LDG.E.64 R12, desc[UR10][R24.64+0x10] ;  /* 0x0000100a180c7981 */ /* 0x000f28000c1e1b00 */
[----:B------:R-:W4:Y:S01]  /*0a90*/  LDG.E.64 R20, desc[UR10][R24.64+0x18] ;  /* 0x0000180a18147981 */ /* 0x000f22000c1e1b00 */
[----:B0-----:R-:W-:-:S05]  /*0aa0*/  IMAD.WIDE R28, R3, 0x8, R28 ;  /* 0x00000008031c7825 */ /* 0x001fca00078e021c */
[----:B------:R-:W4:Y:S01]  /*0ab0*/  LDG.E.64 R10, desc[UR10][R28.64] ;  /* 0x0000000a1c0a7981 */ /* 0x000f22000c1e1b00 */
[----:B------:R-:W-:-:S06]  /*0ac0*/  IMAD.WIDE R18, R3, 0x8, R28 ;  /* 0x0000000803127825 */ /* 0x000fcc00078e021c */
[----:B------:R-:W4:Y:S01]  /*0ad0*/  LDG.E.64 R18, desc[UR10][R18.64] ;  /* 0x0000000a12127981 */ /* 0x000f22000c1e1b00 */
[----:B------:R-:W-:Y:S01]  /*0ae0*/  IADD3 R2, PT, PT, R2, 0x4, RZ ;  /* 0x0000000402027810 */ /* 0x000fe20007ffe0ff */
[----:B--2---:R-:W-:-:S08]  /*0af0*/  DFMA R4, R4, R8, R22 ;  /* 0x000000080404722b */ /* 0x004fd00000000016 */
[----:B---3--:R-:W-:-:S08]  /*0b00*/  DFMA R4, R14, R16, R4 ;  /* 0x000000100e04722b */ /* 0x008fd00000000004 */
[----:B----4-:R-:W-:-:S08]  /*0b10*/  DFMA R4, R10, R12, R4 ;  /* 0x0000000c0a04722b */ /* 0x010fd00000000004 */
[----:B------:R-:W-:-:S11]  /*0b20*/  DFMA R22, R18, R20, R4 ;  /* 0x000000141216722b */ /* 0x000fd60000000004 */
.L_x_5:
[----:B------:R-:W-:Y:S05]  /*0b30*/  BRA.U !UP1, `(.L_x_1) ;  /* 0x00000001094c7547 */ /* 0x000fea000b800000 */
[----:B------:R-:W0:Y:S01]  /*0b40*/  LDC.64 R8, c[0x0][0x390] ;  /* 0x0000e400ff087b82 */ /* 0x000e220000000a00 */
[----:B------:R-:W-:-:S07]  /*0b50*/  UIADD3 UR5, UPT, UPT, -UR5, URZ, URZ ;  /* 0x000000ff05057290 */ /* 0x000fce000fffe1ff */
[----:B------:R-:W1:Y:S01]  /*0b60*/  LDC.64 R4, c[0x0][0x388] ;  /* 0x0000e200ff047b82 */ /* 0x000e620000000a00 */
[----:B0-----:R-:W-:-:S04]  /*0b70*/  IMAD.WIDE.U32 R8, R2, 0x8, R8 ;  /* 0x0000000802087825 */ /* 0x001fc800078e0008 */
[----:B------:R-:W-:Y:S01]  /*0b80*/  IMAD R2, R3, R2, R0 ;  /* 0x0000000203027224 */ /* 0x000fe200078e0200 */
[----:B------:R-:W-:Y:S02]  /*0b90*/  MOV R12, R8 ;  /* 0x00000008000c7202 */ /* 0x000fe40000000f00 */
[----:B------:R-:W-:-:S07]  /*0ba0*/  MOV R13, R9 ;  /* 0x00000009000d7202 */ /* 0x000fce0000000f00 */
.L_x_6:
[----:B-1----:R-:W-:Y:S01]  /*0bb0*/  IMAD.WIDE R8, R2, 0x8, R4 ;  /* 0x0000000802087825 */ /* 0x002fe200078e0204 */
[----:B------:R-:W-:Y:S02]  /*0bc0*/  MOV R10, R12 ;  /* 0x0000000c000a7202 */ /* 0x000fe40000000f00 */
[----:B------:R-:W-:-:S03]  /*0bd0*/  MOV R11, R13 ;  /* 0x0000000d000b7202 */ /* 0x000fc60000000f00 */
[----:B------:R-:W2:Y:S04]  /*0be0*/  LDG.E.64 R8, desc[UR10][R8.64] ;  /* 0x0000000a08087981 */ /* 0x000ea8000c1e1b00 */
[----:B------:R-:W2:Y:S01]  /*0bf0*/  LDG.E.64 R10, desc[UR10][R10.64] ;  /* 0x0000000a0a0a7981 */ /* 0x000ea2000c1e1b00 */
[----:B------:R-:W-:Y:S01]  /*0c00*/  UIADD3 UR5, UPT, UPT, UR5, 0x1, URZ ;  /* 0x0000000105057890 */ /* 0x000fe2000fffe0ff */
[----:B------:R-:W-:Y:S02]  /*0c10*/  IADD3 R12, P0, PT, R12, 0x8, RZ ;  /* 0x000000080c0c7810 */ /* 0x000fe40007f1e0ff */
[----:B------:R-:W-:Y:S01]  /*0c20*/  IADD3 R2, PT, PT, R3, R2, RZ ;  /* 0x0000000203027210 */ /* 0x000fe20007ffe0ff */
[----:B------:R-:W-:Y:S01]  /*0c30*/  UISETP.NE.AND UP0, UPT, UR5, URZ, UPT ;  /* 0x000000ff0500728c */ /* 0x000fe2000bf05270 */
[----:B------:R-:W-:Y:S01]  /*0c40*/  IADD3.X R13, PT, PT, RZ, R13, RZ, P0, !PT ;  /* 0x0000000dff0d7210 */ /* 0x000fe200007fe4ff */
[----:B--2---:R-:W-:-:S07]  /*0c50*/  DFMA R22, R8, R10, R22 ;  /* 0x0000000a0816722b */ /* 0x004fce0000000016 */
[----:B------:R-:W-:Y:S05]  /*0c60*/  BRA.U UP0, `(.L_x_6) ;  /* 0xfffffffd00d07547 */ /* 0x000fea000b83ffff */
.L_x_1:
[----:B------:R-:W0:Y:S01]  /*0c70*/  LDCU.64 UR6, c[0x0][0x3a8] ;  /* 0x00007500ff0677ac */ /* 0x000e220008000a00 */
[----:B------:R-:W1:Y:S01]  /*0c80*/  LDC.64 R4, c[0x0][0x398] ;  /* 0x0000e600ff047b82 */ /* 0x000e620000000a00 */
[C---:B-----5:R-:W-:Y:S02]  /*0c90*/  DADD R2, -R6.reuse, 1 ;  /* 0x3ff0000006027429 */ /* 0x060fe40000000100 */
[----:B0-----:R-:W-:Y:S01]  /*0ca0*/  DMUL R6, R6, UR6 ;  /* 0x0000000606067c28 */ /* 0x001fe20008000000 */
[----:B-1----:R-:W-:-:S07]  /*0cb0*/  IMAD.WIDE R4, R0, 0x8, R4 ;  /* 0x0000000800047825 */ /* 0x002fce00078e0204 */
[----:B------:R-:W-:-:S08]  /*0cc0*/  DMUL R2, R6, R2 ;  /* 0x0000000206027228 */ /* 0x000fd00000000000 */
[----:B------:R-:W-:-:S07]  /*0cd0*/  DMUL R2, R2, R22 ;  /* 0x0000001602027228 */ /* 0x000fce0000000000 */
[----:B------:R-:W-:Y:S01]  /*0ce0*/  STG.E.64 desc[UR10][R4.64], R2 ;  /* 0x0000000204007986 */ /* 0x000fe2000c101b0a */
[----:B------:R-:W-:Y:S05]  /*0cf0*/  EXIT ;  /* 0x000000000000794d */ /* 0x000fea0003800000 */
.L_x_7:
        /* <DEDUP_REMOVED lines=16> */
.L_x_25:


//--------------------- .text._Z20PropagateLayerKernelPdS_S_iid --------------------------
	.section	.text._Z20PropagateLayerKernelPdS_S_iid,"ax",@progbits
	.align	128
        .global         _Z20PropagateLayerKernelPdS_S_iid
        .type           _Z20PropagateLayerKernelPdS_S_iid,@function
        .size           _Z20PropagateLayerKernelPdS_S_iid,(.L_x_23 - _Z20PropagateLayerKernelPdS_S_iid)
        .other          _Z20PropagateLayerKernelPdS_S_iid,@"STO_CUDA_ENTRY STV_DEFAULT"
_Z20PropagateLayerKernelPdS_S_iid:
.text._Z20PropagateLayerKernelPdS_S_iid:
[----:B------:R-:W-:Y:S01]  /*0000*/  LDC R1, c[0x0][0x37c] ;  /* 0x0000df00ff017b82 */ /* 0x000fe20000000800 */
[----:B------:R-:W0:Y:S01]  /*0010*/  S2R R0, SR_CTAID.X ;  /* 0x0000000000007919 */ /* 0x000e220000002500 */
[----:B------:R-:W0:Y:S01]  /*0020*/  LDCU UR4, c[0x0][0x360] ;  /* 0x00006c00ff0477ac */ /* 0x000e220008000800 */
[----:B------:R-:W0:Y:S01]  /*0030*/  S2R R3, SR_TID.X ;  /* 0x0000000000037919 */ /* 0x000e220000002100 */
[----:B------:R-:W1:Y:S01]  /*0040*/  LDCU UR5, c[0x0][0x39c] ;  /* 0x00007380ff0577ac */ /* 0x000e620008000800 */
[----:B0-----:R-:W-:-:S05]  /*0050*/  IMAD R0, R0, UR4, R3 ;  /* 0x0000000400007c24 */ /* 0x001fca000f8e0203 */
[----:B-1----:R-:W-:-:S13]  /*0060*/  ISETP.GE.AND P0, PT, R0, UR5, PT ;  /* 0x0000000500007c0c */ /* 0x002fda000bf06270 */
[----:B------:R-:W-:Y:S05]  /*0070*/  @P0 EXIT ;  /* 0x000000000000094d */ /* 0x000fea0003800000 */
[----:B------:R-:W0:Y:S01]  /*0080*/  LDCU UR5, c[0x0][0x398] ;  /* 0x00007300ff0577ac */ /* 0x000e220008000800 */
[----:B------:R-:W-:Y:S01]  /*0090*/  CS2R R24, SRZ ;  /* 0x0000000000187805 */ /* 0x000fe2000001ff00 */
[----:B------:R-:W1:Y:S01]  /*00a0*/  LDCU.64 UR14, c[0x0][0x358] ;  /* 0x00006b00ff0e77ac */ /* 0x000e620008000a00 */
[----:B0-----:R-:W-:-:S09]  /*00b0*/  UISETP.GE.AND UP0, UPT, UR5, URZ, UPT ;  /* 0x000000ff0500728c */ /* 0x001fd2000bf06270 */
[----:B-1----:R-:W-:Y:S05]  /*00c0*/  BRA.U !UP0, `(.L_x_8) ;  /* 0x0000000908747547 */ /* 0x002fea000b800000 */
[----:B------:R-:W-:Y:S02]  /*00d0*/  UISETP.GE.U32.AND UP1, UPT, UR5, 0xf, UPT ;  /* 0x0000000f0500788c */ /* 0x000fe4000bf26070 */
[----:B------:R-:W-:Y:S01]  /*00e0*/  IMAD R2, R0, UR5, R0 ;  /* 0x0000000500027c24 */ /* 0x000fe2000f8e0200 */
[----:B------:R-:W-:Y:S01]  /*00f0*/  UIADD3 UR4, UPT, UPT, UR5, 0x1, URZ ;  /* 0x0000000105047890 */ /* 0x000fe2000fffe0ff */
[----:B------:R-:W-:Y:S01]  /*0100*/  IMAD.MOV.U32 R3, RZ, RZ, RZ ;  /* 0x000000ffff037224 */ /* 0x000fe200078e00ff */
[----:B------:R-:W-:Y:S02]  /*0110*/  CS2R R24, SRZ ;  /* 0x0000000000187805 */ /* 0x000fe4000001ff00 */
[----:B------:R-:W-:-:S04]  /*0120*/  ULOP3.LUT UR12, UR4, 0xf, URZ, 0xc0, !UPT ;  /* 0x0000000f040c7892 */ /* 0x000fc8000f8ec0ff */
[----:B------:R-:W-:Y:S01]  /*0130*/  UISETP.NE.AND UP0, UPT, UR12, URZ, UPT ;  /* 0x000000ff0c00728c */ /* 0x000fe2000bf05270 */
[----:B------:R-:W-:Y:S10]  /*0140*/  BRA.U !UP1, `(.L_x_9) ;  /* 0x00000005091c7547 */ /* 0x000ff4000b800000 */
[----:B------:R-:W0:Y:S01]  /*0150*/  LDCU.128 UR8, c[0x0][0x380] ;  /* 0x00007000ff0877ac */ /* 0x000e220008000c00 */
[----:B------:R-:W-:Y:S01]  /*0160*/  IMAD.MOV.U32 R26, RZ, RZ, R2 ;  /* 0x000000ffff1a7224 */ /* 0x000fe200078e0002 */
[----:B------:R-:W-:Y:S01]  /*0170*/  CS2R R24, SRZ ;  /* 0x0000000000187805 */ /* 0x000fe2000001ff00 */
[----:B------:R-:W-:-:S06]  /*0180*/  ULOP3.LUT UR13, UR4, 0xfffffff0, URZ, 0xc0, !UPT ;  /* 0xfffffff0040d7892 */ /* 0x000fcc000f8ec0ff */
[----:B------:R-:W-:Y:S01]  /*0190*/  MOV R3, UR13 ;  /* 0x0000000d00037c02 */ /* 0x000fe20008000f00 */
[----:B0-----:R-:W-:Y:S02]  /*01a0*/  UIADD3 UR5, UP2, UPT, UR8, 0x40, URZ ;  /* 0x0000004008057890 */ /* 0x001fe4000ff5e0ff */
[----:B------:R-:W-:Y:S02]  /*01b0*/  UIADD3 UR7, UP1, UPT, UR10, 0x40, URZ ;  /* 0x000000400a077890 */ /* 0x000fe4000ff3e0ff */
[----:B------:R-:W-:Y:S02]  /*01c0*/  UIADD3.X UR6, UPT, UPT, URZ, UR9, URZ, UP2, !UPT ;  /* 0x00000009ff067290 */ /* 0x000fe400097fe4ff */
[----:B------:R-:W-:Y:S01]  /*01d0*/  IMAD.U32 R10, RZ, RZ, UR5 ;  /* 0x00000005ff0a7e24 */ /* 0x000fe2000f8e00ff */
[----:B------:R-:W-:Y:S02]  /*01e0*/  UIADD3 UR10, UPT, UPT, -UR13, URZ, URZ ;  /* 0x000000ff0d0a7290 */ /* 0x000fe4000fffe1ff */
[----:B------:R-:W-:Y:S01]  /*01f0*/  UIADD3.X UR8, UPT, UPT, URZ, UR11, URZ, UP1, !UPT ;  /* 0x0000000bff087290 */ /* 0x000fe20008ffe4ff */
[----:B------:R-:W-:-:S11]  /*0200*/  IMAD.U32 R11, RZ, RZ, UR6 ;  /* 0x00000006ff0b7e24 */ /* 0x000fd6000f8e00ff */
.L_x_10:
[----:B------:R-:W-:Y:S01]  /*0210*/  MOV R4, UR7 ;  /* 0x0000000700047c02 */ /* 0x000fe20008000f00 */
[----:B------:R-:W-:Y:S01]  /*0220*/  IMAD.U32 R5, RZ, RZ, UR8 ;  /* 0x00000008ff057e24 */ /* 0x000fe2000f8e00ff */
[----:B------:R-:W-:Y:S01]  /*0230*/  MOV R7, R11 ;  /* 0x0000000b00077202 */ /* 0x000fe20000000f00 */
[----:B------:R-:W-:Y:S02]  /*0240*/  IMAD.MOV.U32 R6, RZ, RZ, R10 ;  /* 0x000000ffff067224 */ /* 0x000fe400078e000a */
[----:B------:R-:W-:-:S03]  /*0250*/  IMAD.WIDE R4, R26, 0x8, R4 ;  /* 0x000000081a047825 */ /* 0x000fc600078e0204 */
[----:B------:R-:W2:Y:S04]  /*0260*/  LDG.E.64 R22, desc[UR14][R6.64+-0x40] ;  /* 0xffffc00e06167981 */ /* 0x000ea8000c1e1b00 */
[----:B------:R-:W2:Y:S04]  /*0270*/  LDG.E.64 R12, desc[UR14][R4.64+-0x40] ;  /* 0xffffc00e040c7981 */ /* 0x000ea8000c1e1b00 */
[----:B------:R-:W3:Y:S04]  /*0280*/  LDG.E.64 R20, desc[UR14][R6.64+-0x38] ;  /* 0xffffc80e06147981 */ /* 0x000ee8000c1e1b00 */
[----:B------:R-:W3:Y:S04]  /*0290*/  LDG.E.64 R16, desc[UR14][R4.64+-0x38] ;  /* 0xffffc80e04107981 */ /* 0x000ee8000c1e1b00 */
[----:B------:R-:W4:Y:S04]  /*02a0*/  LDG.E.64 R14, desc[UR14][R6.64+-0x30] ;  /* 0xffffd00e060e7981 */ /* 0x000f28000c1e1b00 */
[----:B------:R-:W4:Y:S04]  /*02b0*/  LDG.E.64 R10, desc[UR14][R4.64+-0x30] ;  /* 0xffffd00e040a7981 */ /* 0x000f28000c1e1b00 */
[----:B------:R-:W5:Y:S04]  /*02c0*/  LDG.E.64 R18, desc[UR14][R6.64+-0x28] ;  /* 0xffffd80e06127981 */ /* 0x000f68000c1e1b00 */
[----:B------:R-:W5:Y:S01]  /*02d0*/  LDG.E.64 R8, desc[UR14][R4.64+-0x28] ;  /* 0xffffd80e04087981 */ /* 0x000f62000c1e1b00 */
[----:B--2---:R-:W-:-:S03]  /*02e0*/  DFMA R22, R12, R22, R24 ;  /* 0x000000160c16722b */ /* 0x004fc60000000018 */
[----:B------:R-:W2:Y:S04]  /*02f0*/  LDG.E.64 R24, desc[UR14][R6.64+-0x20] ;  /* 0xffffe00e06187981 */ /* 0x000ea8000c1e1b00 */
[----:B------:R-:W2:Y:S01]  /*0300*/  LDG.E.64 R12, desc[UR14][R4.64+-0x20] ;  /* 0xffffe00e040c7981 */ /* 0x000ea2000c1e1b00 */
[----:B---3--:R-:W-:-:S03]  /*0310*/  DFMA R20, R16, R20, R22 ;  /* 0x000000141014722b */ /* 0x008fc60000000016 */
[----:B------:R-:W3:Y:S04]  /*0320*/  LDG.E.64 R22, desc[UR14][R6.64+-0x18] ;  /* 0xffffe80e06167981 */ /* 0x000ee8000c1e1b00 */
[----:B------:R-:W3:Y:S01]  /*0330*/  LDG.E.64 R16, desc[UR14][R4.64+-0x18] ;  /* 0xffffe80e04107981 */ /* 0x000ee2000c1e1b00 */
[----:B----4-:R-:W-:-:S03]  /*0340*/  DFMA R14, R10, R14, R20 ;  /* 0x0000000e0a0e722b */ /* 0x010fc60000000014 */
[----:B------:R-:W4:Y:S04]  /*0350*/  LDG.E.64 R10, desc[UR14][R6.64+-0x10] ;  /* 0xfffff00e060a7981 */ /* 0x000f28000c1e1b00 */
[----:B------:R-:W4:Y:S01]  /*0360*/  LDG.E.64 R20, desc[UR14][R4.64+-0x10] ;  /* 0xfffff00e04147981 */ /* 0x000f22000c1e1b00 */
[----:B-----5:R-:W-:-:S03]  /*0370*/  DFMA R18, R8, R18, R14 ;  /* 0x000000120812722b */ /* 0x020fc6000000000e */
        /* <DEDUP_REMOVED lines=26> */
[----:B------:R-:W-:Y:S01]  /*0520*/  UIADD3 UR10, UPT, UPT, UR10, 0x10, URZ ;  /* 0x000000100a0a7890 */ /* 0x000fe2000fffe0ff */
[----:B------:R-:W-:-:S03]  /*0530*/  VIADD R26, R26, 0x10 ;  /* 0x000000101a1a7836 */ /* 0x000fc60000000000 */
[----:B------:R-:W-:Y:S01]  /*0540*/  UISETP.NE.AND UP1, UPT, UR10, URZ, UPT ;  /* 0x000000ff0a00728c */ /* 0x000fe2000bf25270 */
[----:B--2---:R-:W-:-:S08]  /*0550*/  DFMA R10, R14, R12, R10 ;  /* 0x0000000c0e0a722b */ /* 0x004fd0000000000a */
[----:B---3--:R-:W-:-:S08]  /*0560*/  DFMA R10, R18, R16, R10 ;  /* 0x00000010120a722b */ /* 0x008fd0000000000a */
[----:B----4-:R-:W-:Y:S01]  /*0570*/  DFMA R24, R24, R22, R10 ;  /* 0x000000161818722b */ /* 0x010fe2000000000a */
[----:B------:R-:W-:-:S05]  /*0580*/  IADD3 R10, P0, PT, R6, 0x80, RZ ;  /* 0x00000080060a7810 */ /* 0x000fca0007f1e0ff */
[----:B------:R-:W-:Y:S02]  /*0590*/  IMAD.X R11, RZ, RZ, R7, P0 ;  /* 0x000000ffff0b7224 */ /* 0x000fe400000e0607 */
[----:B-----5:R-:W-:Y:S01]  /*05a0*/  DFMA R24, R20, R8, R24 ;  /* 0x000000081418722b */ /* 0x020fe20000000018 */
[----:B------:R-:W-:Y:S10]  /*05b0*/  BRA.U UP1, `(.L_x_10) ;  /* 0xfffffffd01147547 */ /* 0x000ff4000b83ffff */
.L_x_9:
[----:B------:R-:W-:Y:S05]  /*05c0*/  BRA.U !UP0, `(.L_x_8) ;  /* 0x0000000508347547 */ /* 0x000fea000b800000 */
[----:B------:R-:W-:Y:S02]  /*05d0*/  UISETP.GE.U32.AND UP0, UPT, UR12, 0x8, UPT ;  /* 0x000000080c00788c */ /* 0x000fe4000bf06070 */
[----:B------:R-:W-:-:S04]  /*05e0*/  ULOP3.LUT UR5, UR4, 0x7, URZ, 0xc0, !UPT ;  /* 0x0000000704057892 */ /* 0x000fc8000f8ec0ff */
[----:B------:R-:W-:-:S03]  /*05f0*/  UISETP.NE.AND UP1, UPT, UR5, URZ, UPT ;  /* 0x000000ff0500728c */ /* 0x000fc6000bf25270 */
[----:B------:R-:W-:Y:S08]  /*0600*/  BRA.U !UP0, `(.L_x_11) ;  /* 0x0000000108787547 */ /* 0x000ff0000b800000 */
[----:B------:R-:W0:Y:S01]  /*0610*/  LDC.64 R10, c[0x0][0x388] ;  /* 0x0000e200ff0a7b82 */ /* 0x000e220000000a00 */
[----:B------:R-:W-:-:S07]  /*0620*/  IADD3 R7, PT, PT, R2, R3, RZ ;  /* 0x0000000302077210 */ /* 0x000fce0007ffe0ff */
[----:B------:R-:W1:Y:S01]  /*0630*/  LDC.64 R4, c[0x0][0x380] ;  /* 0x0000e000ff047b82 */ /* 0x000e620000000a00 */
[----:B0-----:R-:W-:-:S05]  /*0640*/  IMAD.WIDE R10, R7, 0x8, R10 ;  /* 0x00000008070a7825 */ /* 0x001fca00078e020a */
[----:B------:R-:W2:Y:S01]  /*0650*/  LDG.E.64 R12, desc[UR14][R10.64] ;  /* 0x0000000e0a0c7981 */ /* 0x000ea2000c1e1b00 */
[----:B-1----:R-:W-:-:S03]  /*0660*/  IMAD.WIDE.U32 R4, R3, 0x8, R4 ;  /* 0x0000000803047825 */ /* 0x002fc600078e0004 */
[----:B------:R-:W3:Y:S04]  /*0670*/  LDG.E.64 R16, desc[UR14][R10.64+0x8] ;  /* 0x0000080e0a107981 */ /* 0x000ee8000c1e1b00 */
[----:B------:R-:W2:Y:S04]  /*0680*/  LDG.E.64 R14, desc[UR14][R4.64] ;  /* 0x0000000e040e7981 */ /* 0x000ea8000c1e1b00 */
[----:B------:R-:W3:Y:S04]  /*0690*/  LDG.E.64 R18, desc[UR14][R4.64+0x8] ;  /* 0x0000080e04127981 */ /* 0x000ee8000c1e1b00 */
[----:B------:R-:W4:Y:S04]  /*06a0*/  LDG.E.64 R20, desc[UR14][R10.64+0x10] ;  /* 0x0000100e0a147981 */ /* 0x000f28000c1e1b00 */
[----:B------:R-:W4:Y:S04]  /*06b0*/  LDG.E.64 R22, desc[UR14][R4.64+0x10] ;  /* 0x0000100e04167981 */ /* 0x000f28000c1e1b00 */
[----:B------:R-:W5:Y:S04]  /*06c0*/  LDG.E.64 R6, desc[UR14][R10.64+0x18] ;  /* 0x0000180e0a067981 */ /* 0x000f68000c1e1b00 */
[----:B------:R-:W5:Y:S04]  /*06d0*/  LDG.E.64 R8, desc[UR14][R4.64+0x18] ;  /* 0x0000180e04087981 */ /* 0x000f68000c1e1b00 */
        /* <DEDUP_REMOVED lines=11> */
[----:B-----5:R-:W-:Y:S01]  /*0790*/  DFMA R6, R6, R8, R20 ;  /* 0x000000080606722b */ /* 0x020fe20000000014 */
[----:B------:R-:W-:-:S07]  /*07a0*/  VIADD R3, R3, 0x8 ;  /* 0x0000000803037836 */ /* 0x000fce0000000000 */
[----:B--2---:R-:W-:-:S08]  /*07b0*/  DFMA R6, R12, R14, R6 ;  /* 0x0000000e0c06722b */ /* 0x004fd00000000006 */
[----:B---3--:R-:W-:-:S08]  /*07c0*/  DFMA R6, R16, R18, R6 ;  /* 0x000000121006722b */ /* 0x008fd00000000006 */
[----:B----4-:R-:W-:-:S08]  /*07d0*/  DFMA R24, R22, R24, R6 ;  /* 0x000000181618722b */ /* 0x010fd00000000006 */
[----:B------:R-:W-:-:S11]  /*07e0*/  DFMA R24, R26, R28, R24 ;  /* 0x0000001c1a18722b */ /* 0x000fd60000000018 */
.L_x_11:
[----:B------:R-:W-:Y:S05]  /*07f0*/  BRA.U !UP1, `(.L_x_8) ;  /* 0x0000000109a87547 */ /* 0x000fea000b800000 */
[----:B------:R-:W-:Y:S02]  /*0800*/  UISETP.GE.U32.AND UP0, UPT, UR5, 0x4, UPT ;  /* 0x000000040500788c */ /* 0x000fe4000bf06070 */
[----:B------:R-:W-:-:S04]  /*0810*/  ULOP3.LUT UR4, UR4, 0x3, URZ, 0xc0, !UPT ;  /* 0x0000000304047892 */ /* 0x000fc8000f8ec0ff */
[----:B------:R-:W-:-:S03]  /*0820*/  UISETP.NE.AND UP1, UPT, UR4, URZ, UPT ;  /* 0x000000ff0400728c */ /* 0x000fc6000bf25270 */
[----:B------:R-:W-:Y:S08]  /*0830*/  BRA.U !UP0, `(.L_x_12) ;  /* 0x0000000108487547 */ /* 0x000ff0000b800000 */
[----:B------:R-:W0:Y:S01]  /*0840*/  LDC.64 R4, c[0x0][0x388] ;  /* 0x0000e200ff047b82 */ /* 0x000e220000000a00 */
[----:B------:R-:W-:-:S07]  /*0850*/  IMAD.IADD R17, R2, 0x1, R3 ;  /* 0x0000000102117824 */ /* 0x000fce00078e0203 */
        /* <DEDUP_REMOVED lines=10> */
[----:B------:R-:W5:Y:S01]  /*0900*/  LDG.E.64 R14, desc[UR14][R20.64+0x18] ;  /* 0x0000180e140e7981 */ /* 0x000f62000c1e1b00 */
[----:B------:R-:W-:Y:S01]  /*0910*/  IADD3 R3, PT, PT, R3, 0x4, RZ ;  /* 0x0000000403037810 */ /* 0x000fe20007ffe0ff */
[----:B--2---:R-:W-:-:S08]  /*0920*/  DFMA R18, R18, R22, R24 ;  /* 0x000000161212722b */ /* 0x004fd00000000018 */
[----:B---3--:R-:W-:-:S08]  /*0930*/  DFMA R8, R8, R10, R18 ;  /* 0x0000000a0808722b */ /* 0x008fd00000000012 */
[----:B----4-:R-:W-:-:S08]  /*0940*/  DFMA R4, R4, R6, R8 ;  /* 0x000000060404722b */ /* 0x010fd00000000008 */
[----:B-----5:R-:W-:-:S11]  /*0950*/  DFMA R24, R12, R14, R4 ;  /* 0x0000000e0c18722b */ /* 0x020fd60000000004 */
.L_x_12:
[----:B------:R-:W-:Y:S05]  /*0960*/  BRA.U !UP1, `(.L_x_8) ;  /* 0x00000001094c7547 */ /* 0x000fea000b800000 */
[----:B------:R-:W0:Y:S01]  /*0970*/  LDC.64 R4, c[0x0][0x380] ;  /* 0x0000e000ff047b82 */ /* 0x000e220000000a00 */
[----:B------:R-:W-:Y:S01]  /*0980*/  IMAD.IADD R9, R2, 0x1, R3 ;  /* 0x0000000102097824 */ /* 0x000fe200078e0203 */
[----:B------:R-:W-:-:S06]  /*0990*/  UIADD3 UR4, UPT, UPT, -UR4, URZ, URZ ;  /* 0x000000ff04047290 */ /* 0x000fcc000fffe1ff */
[----:B------:R-:W1:Y:S01]  /*09a0*/  LDC.64 R6, c[0x0][0x388] ;  /* 0x0000e200ff067b82 */ /* 0x000e620000000a00 */
[----:B0-----:R-:W-:-:S04]  /*09b0*/  IMAD.WIDE.U32 R4, R3, 0x8, R4 ;  /* 0x0000000803047825 */ /* 0x001fc800078e0004 */
[----:B------:R-:W-:Y:S01]  /*09c0*/  IMAD.MOV.U32 R8, RZ, RZ, R4 ;  /* 0x000000ffff087224 */ /* 0x000fe200078e0004 */
[----:B------:R-:W-:-:S07]  /*09d0*/  MOV R11, R5 ;  /* 0x00000005000b7202 */ /* 0x000fce0000000f00 */
.L_x_13:
[----:B-1----:R-:W-:-:S04]  /*09e0*/  IMAD.WIDE R2, R9, 0x8, R6 ;  /* 0x0000000809027825 */ /* 0x002fc800078e0206 */
[----:B------:R-:W-:Y:S02]  /*09f0*/  IMAD.MOV.U32 R4, RZ, RZ, R8 ;  /* 0x000000ffff047224 */ /* 0x000fe400078e0008 */
[----:B------:R-:W-:Y:S01]  /*0a00*/  IMAD.MOV.U32 R5, RZ, RZ, R11 ;  /* 0x000000ffff057224 */ /* 0x000fe200078e000b */
[----:B------:R-:W2:Y:S05]  /*0a10*/  LDG.E.64 R2, desc[UR14][R2.64] ;  /* 0x0000000e02027981 */ /* 0x000eaa000c1e1b00 */
[----:B------:R-:W2:Y:S01]  /*0a20*/  LDG.E.64 R4, desc[UR14][R4.64] ;  /* 0x0000000e04047981 */ /* 0x000ea2000c1e1b00 */
[----:B------:R-:W-:Y:S01]  /*0a30*/  UIADD3 UR4, UPT, UPT, UR4, 0x1, URZ ;  /* 0x0000000104047890 */ /* 0x000fe2000fffe0ff */
[----:B------:R-:W-:-:S02]  /*0a40*/  IADD3 R8, P0, PT, R8, 0x8, RZ ;  /* 0x0000000808087810 */ /* 0x000fc40007f1e0ff */
[----:B------:R-:W-:Y:S01]  /*0a50*/  IADD3 R9, PT, PT, R9, 0x1, RZ ;  /* 0x0000000109097810 */ /* 0x000fe20007ffe0ff */
[----:B------:R-:W-:Y:S02]  /*0a60*/  UISETP.NE.AND UP0, UPT, UR4, URZ, UPT ;  /* 0x000000ff0400728c */ /* 0x000fe4000bf05270 */
[----:B------:R-:W-:Y:S01]  /*0a70*/  IMAD.X R11, RZ, RZ, R11, P0 ;  /* 0x000000ffff0b7224 */ /* 0x000fe200000e060b */
[----:B--2---:R-:W-:-:S06]  /*0a80*/  DFMA R24, R2, R4, R24 ;  /* 0x000000040218722b */ /* 0x004fcc0000000018 */
[----:B------:R-:W-:Y:S05]  /*0a90*/  BRA.U UP0, `(.L_x_13) ;  /* 0xfffffffd00d07547 */ /* 0x000fea000b83ffff */
.L_x_8:
[----:B------:R-:W0:Y:S01]  /*0aa0*/  LDCU.64 UR4, c[0x0][0x3a0] ;  /* 0x00007400ff0477ac */ /* 0x000e220008000a00 */
[----:B------:R-:W-:Y:S01]  /*0ab0*/  IMAD.MOV.U32 R2, RZ, RZ, 0x652b82fe ;  /* 0x652b82feff027424 */ /* 0x000fe200078e00ff */
[----:B------:R-:W-:Y:S01]  /*0ac0*/  MOV R3, 0x3ff71547 ;  /* 0x3ff7154700037802 */ /* 0x000fe20000000f00 */
[----:B------:R-:W-:Y:S01]  /*0ad0*/  BSSY.RECONVERGENT B0, `(.L_x_14) ;  /* 0x000003a000007945 */ /* 0x000fe20003800200 */
[----:B0-----:R-:W-:Y:S01]  /*0ae0*/  DMUL R24, R24, -UR4 ;  /* 0x8000000418187c28 */ /* 0x001fe20008000000 */
[----:B------:R-:W-:Y:S01]  /*0af0*/  UMOV UR4, 0xfefa39ef ;  /* 0xfefa39ef00047882 */ /* 0x000fe20000000000 */
[----:B------:R-:W-:-:S06]  /*0b00*/  UMOV UR5, 0x3fe62e42 ;  /* 0x3fe62e4200057882 */ /* 0x000fcc0000000000 */
[----:B------:R-:W-:Y:S02]  /*0b10*/  DFMA R2, R24, R2, 6.75539944105574400000e+15 ;  /* 0x433800001802742b */ /* 0x000fe40000000002 */
[----:B------:R-:W-:-:S06]  /*0b20*/  FSETP.GEU.AND P0, PT, |R25|, 4.1917929649353027344, PT ;  /* 0x4086232b1900780b */ /* 0x000fcc0003f0e200 */
[----:B------:R-:W-:-:S08]  /*0b30*/  DADD R4, R2, -6.75539944105574400000e+15 ;  /* 0xc338000002047429 */ /* 0x000fd00000000000 */
[----:B------:R-:W-:Y:S01]  /*0b40*/  DFMA R6, R4, -UR4, R24 ;  /* 0x8000000404067c2b */ /* 0x000fe20008000018 */
[----:B------:R-:W-:Y:S01]  /*0b50*/  UMOV UR4, 0x3b39803f ;  /* 0x3b39803f00047882 */ /* 0x000fe20000000000 */
[----:B------:R-:W-:-:S06]  /*0b60*/  UMOV UR5, 0x3c7abc9e ;  /* 0x3c7abc9e00057882 */ /* 0x000fcc0000000000 */
[----:B------:R-:W-:Y:S01]  /*0b70*/  DFMA R4, R4, -UR4, R6 ;  /* 0x8000000404047c2b */ /* 0x000fe20008000006 */
[----:B------:R-:W-:Y:S01]  /*0b80*/  UMOV UR4, 0x69ce2bdf ;  /* 0x69ce2bdf00047882 */ /* 0x000fe20000000000 */
[----:B------:R-:W-:Y:S01]  /*0b90*/  IMAD.MOV.U32 R6, RZ, RZ, -0x35dec16 ;  /* 0xfca213eaff067424 */ /* 0x000fe200078e00ff */
[----:B------:R-:W-:Y:S01]  /*0ba0*/  MOV R7, 0x3e928af3 ;  /* 0x3e928af300077802 */ /* 0x000fe20000000f00 */
[----:B------:R-:W-:-:S05]  /*0bb0*/  UMOV UR5, 0x3e5ade15 ;  /* 0x3e5ade1500057882 */ /* 0x000fca0000000000 */
[----:B------:R-:W-:Y:S01]  /*0bc0*/  DFMA R6, R4, UR4, R6 ;  /* 0x0000000404067c2b */ /* 0x000fe20008000006 */
[----:B------:R-:W-:Y:S01]  /*0bd0*/  UMOV UR4, 0x62401315 ;  /* 0x6240131500047882 */ /* 0x000fe20000000000 */
[----:B------:R-:W-:-:S06]  /*0be0*/  UMOV UR5, 0x3ec71dee ;  /* 0x3ec71dee00057882 */ /* 0x000fcc0000000000 */
[----:B------:R-:W-:Y:S01]  /*0bf0*/  DFMA R6, R4, R6, UR4 ;  /* 0x0000000404067e2b */ /* 0x000fe20008000006 */
        /* <DEDUP_REMOVED lines=20> */
[----:B------:R-:W-:-:S08]  /*0d40*/  DFMA R6, R4, R6, UR4 ;  /* 0x0000000404067e2b */ /* 0x000fd00008000006 */
[----:B------:R-:W-:-:S08]  /*0d50*/  DFMA R6, R4, R6, 1 ;  /* 0x3ff000000406742b */ /* 0x000fd00000000006 */
[----:B------:R-:W-:-:S10]  /*0d60*/  DFMA R6, R4, R6, 1 ;  /* 0x3ff000000406742b */ /* 0x000fd40000000006 */
[----:B------:R-:W-:Y:S01]  /*0d70*/  IMAD R5, R2, 0x100000, R7 ;  /* 0x0010000002057824 */ /* 0x000fe200078e0207 */
[----:B------:R-:W-:Y:S01]  /*0d80*/  MOV R4, R6 ;  /* 0x0000000600047202 */ /* 0x000fe20000000f00 */
[----:B------:R-:W-:Y:S06]  /*0d90*/  @!P0 BRA `(.L_x_15) ;  /* 0x0000000000348947 */ /* 0x000fec0003800000 */
[----:B------:R-:W-:Y:S01]  /*0da0*/  FSETP.GEU.AND P1, PT, |R25|, 4.2275390625, PT ;  /* 0x408748001900780b */ /* 0x000fe20003f2e200 */
[C---:B------:R-:W-:Y:S02]  /*0db0*/  DADD R4, R24.reuse, +INF ;  /* 0x7ff0000018047429 */ /* 0x040fe40000000000 */
[----:B------:R-:W-:-:S08]  /*0dc0*/  DSETP.GEU.AND P0, PT, R24, RZ, PT ;  /* 0x000000ff1800722a */ /* 0x000fd00003f0e000 */
[----:B------:R-:W-:Y:S02]  /*0dd0*/  FSEL R4, R4, RZ, P0 ;  /* 0x000000ff04047208 */ /* 0x000fe40000000000 */
[----:B------:R-:W-:Y:S02]  /*0de0*/  @!P1 LEA.HI R3, R2, R2, RZ, 0x1 ;  /* 0x0000000202039211 */ /* 0x000fe400078f08ff */
[----:B------:R-:W-:Y:S02]  /*0df0*/  FSEL R5, R5, RZ, P0 ;  /* 0x000000ff05057208 */ /* 0x000fe40000000000 */
[----:B------:R-:W-:-:S05]  /*0e00*/  @!P1 SHF.R.S32.HI R3, RZ, 0x1, R3 ;  /* 0x00000001ff039819 */ /* 0x000fca0000011403 */
[----:B------:R-:W-:Y:S01]  /*0e10*/  @!P1 IMAD.IADD R2, R2, 0x1, -R3 ;  /* 0x0000000102029824 */ /* 0x000fe200078e0a03 */
[----:B------:R-:W-:-:S04]  /*0e20*/  @!P1 LEA R3, R3, R7, 0x14 ;  /* 0x0000000703039211 */ /* 0x000fc800078ea0ff */
[----:B------:R-:W-:Y:S01]  /*0e30*/  @!P1 LEA R7, R2, 0x3ff00000, 0x14 ;  /* 0x3ff0000002079811 */ /* 0x000fe200078ea0ff */
[----:B------:R-:W-:Y:S01]  /*0e40*/  @!P1 IMAD.MOV.U32 R2, RZ, RZ, R6 ;  /* 0x000000ffff029224 */ /* 0x000fe200078e0006 */
[----:B------:R-:W-:-:S06]  /*0e50*/  @!P1 MOV R6, RZ ;  /* 0x000000ff00069202 */ /* 0x000fcc0000000f00 */
[----:B------:R-:W-:-:S11]  /*0e60*/  @!P1 DMUL R4, R2, R6 ;  /* 0x0000000602049228 */ /* 0x000fd60000000000 */
.L_x_15:
[----:B------:R-:W-:Y:S05]  /*0e70*/  BSYNC.RECONVERGENT B0 ;  /* 0x0000000000007941 */ /* 0x000fea0003800200 */
.L_x_14:
[----:B------:R-:W-:Y:S01]  /*0e80*/  DADD R8, R4, 1 ;  /* 0x3ff0000004087429 */ /* 0x000fe20000000000 */
[----:B------:R-:W-:Y:S05]  /*0e90*/  BSSY.RECONVERGENT B0, `(.L_x_16) ;  /* 0x000000e000007945 */ /* 0x000fea0003800200 */
[----:B------:R-:W0:Y:S04]  /*0ea0*/  MUFU.RCP64H R3, R9 ;  /* 0x0000000900037308 */ /* 0x000e280000001800 */
[----:B------:R-:W-:-:S05]  /*0eb0*/  VIADD R2, R9, 0x300402 ;  /* 0x0030040209027836 */ /* 0x000fca0000000000 */
[----:B------:R-:W-:Y:S01]  /*0ec0*/  FSETP.GEU.AND P0, PT, |R2|, 5.8789094863358348022e-39, PT ;  /* 0x004004020200780b */ /* 0x000fe20003f0e200 */
[----:B0-----:R-:W-:-:S08]  /*0ed0*/  DFMA R4, -R8, R2, 1 ;  /* 0x3ff000000804742b */ /* 0x001fd00000000102 */
[----:B------:R-:W-:-:S08]  /*0ee0*/  DFMA R4, R4, R4, R4 ;  /* 0x000000040404722b */ /* 0x000fd00000000004 */
[----:B------:R-:W-:-:S08]  /*0ef0*/  DFMA R4, R2, R4, R2 ;  /* 0x000000040204722b */ /* 0x000fd00000000002 */
[----:B------:R-:W-:-:S08]  /*0f00*/  DFMA R6, -R8, R4, 1 ;  /* 0x3ff000000806742b */ /* 0x000fd00000000104 */
[----:B------:R-:W-:Y:S01]  /*0f10*/  DFMA R4, R4, R6, R4 ;  /* 0x000000060404722b */ /* 0x000fe20000000004 */
[----:B------:R-:W-:Y:S10]  /*0f20*/  @P0 BRA `(.L_x_17) ;  /* 0x0000000000100947 */ /* 0x000ff40003800000 */
[----:B------:R-:W-:-:S04]  /*0f30*/  LOP3.LUT R2, R9, 0x7fffffff, RZ, 0xc0, !PT ;  /* 0x7fffffff09027812 */ /* 0x000fc800078ec0ff */
[----:B------:R-:W-:Y:S02]  /*0f40*/  IADD3 R3, PT, PT, R2, -0x100000, RZ ;  /* 0xfff0000002037810 */ /* 0x000fe40007ffe0ff */
[----:B------:R-:W-:-:S07]  /*0f50*/  MOV R2, 0xf70 ;  /* 0x00000f7000027802 */ /* 0x000fce0000000f00 */
[----:B------:R-:W-:Y:S05]  /*0f60*/  CALL.REL.NOINC `($__internal_0_$__cuda_sm20_dblrcp_rn_slowpath_v3) ;  /* 0x0000000000147944 */ /* 0x000fea0003c00000 */
.L_x_17:
[----:B------:R-:W-:Y:S05]  /*0f70*/  BSYNC.RECONVERGENT B0 ;  /* 0x0000000000007941 */ /* 0x000fea0003800200 */
.L_x_16:
[----:B------:R-:W0:Y:S02]  /*0f80*/  LDC.64 R2, c[0x0][0x390] ;  /* 0x0000e400ff027b82 */ /* 0x000e240000000a00 */
[----:B0-----:R-:W-:-:S05]  /*0f90*/  IMAD.WIDE R2, R0, 0x8, R2 ;  /* 0x0000000800027825 */ /* 0x001fca00078e0202 */
[----:B------:R-:W-:Y:S01]  /*0fa0*/  STG.E.64 desc[UR14][R2.64], R4 ;  /* 0x0000000402007986 */ /* 0x000fe2000c101b0e */
[----:B------:R-:W-:Y:S05]  /*0fb0*/  EXIT ;  /* 0x000000000000794d */ /* 0x000fea0003800000 */
        .weak           $__internal_0_$__cuda_sm20_dblrcp_rn_slowpath_v3
        .type           $__internal_0_$__cuda_sm20_dblrcp_rn_slowpath_v3,@function
        .size           $__internal_0_$__cuda_sm20_dblrcp_rn_slowpath_v3,(.L_x_23 - $__internal_0_$__cuda_sm20_dblrcp_rn_slowpath_v3)
$__internal_0_$__cuda_sm20_dblrcp_rn_slowpath_v3:
[----:B------:R-:W-:Y:S01]  /*0fc0*/  IMAD.MOV.U32 R4, RZ, RZ, R8 ;  /* 0x000000ffff047224 */ /* 0x000fe200078e0008 */
[----:B------:R-:W-:Y:S01]  /*0fd0*/  MOV R5, R9 ;  /* 0x0000000900057202 */ /* 0x000fe20000000f00 */
[----:B------:R-:W-:Y:S05]  /*0fe0*/  BSSY.RECONVERGENT B1, `(.L_x_18) ;  /* 0x0000025000017945 */ /* 0x000fea0003800200 */
[----:B------:R-:W-:-:S14]  /*0ff0*/  DSETP.GTU.AND P0, PT, |R4|, +INF , PT ;  /* 0x7ff000000400742a */ /* 0x000fdc0003f0c200 */
[----:B------:R-:W-:Y:S05]  /*1000*/  @P0 BRA `(.L_x_19) ;  /* 0x0000000000800947 */ /* 0x000fea0003800000 */
[----:B------:R-:W-:-:S05]  /*1010*/  LOP3.LUT R8, R9, 0x7fffffff, RZ, 0xc0, !PT ;  /* 0x7fffffff09087812 */ /* 0x000fca00078ec0ff */
[----:B------:R-:W-:-:S05]  /*1020*/  VIADD R6, R8, 0xffffffff ;  /* 0xffffffff08067836 */ /* 0x000fca0000000000 */
[----:B------:R-:W-:-:S13]  /*1030*/  ISETP.GE.U32.AND P0, PT, R6, 0x7fefffff, PT ;  /* 0x7fefffff0600780c */ /* 0x000fda0003f06070 */
[----:B------:R-:W-:Y:S02]  /*1040*/  @P0 LOP3.LUT R7, R5, 0x7ff00000, RZ, 0x3c, !PT ;  /* 0x7ff0000005070812 */ /* 0x000fe400078e3cff */
[----:B------:R-:W-:Y:S01]  /*1050*/  @P0 MOV R6, RZ ;  /* 0x000000ff00060202 */ /* 0x000fe20000000f00 */
[----:B------:R-:W-:Y:S06]  /*1060*/  @P0 BRA `(.L_x_20) ;  /* 0x0000000000700947 */ /* 0x000fec0003800000 */
[----:B------:R-:W-:-:S13]  /*1070*/  ISETP.GE.U32.AND P0, PT, R8, 0x1000001, PT ;  /* 0x010000010800780c */ /* 0x000fda0003f06070 */
[----:B------:R-:W-:Y:S05]  /*1080*/  @!P0 BRA `(.L_x_21) ;  /* 0x0000000000388947 */ /* 0x000fea0003800000 */
[----:B------:R-:W-:Y:S01]  /*1090*/  VIADD R7, R5, 0xc0200000 ;  /* 0xc020000005077836 */ /* 0x000fe20000000000 */
[----:B------:R-:W-:Y:S01]  /*10a0*/  MOV R6, R4 ;  /* 0x0000000400067202 */ /* 0x000fe20000000f00 */
[----:B------:R-:W-:Y:S02]  /*10b0*/  IMAD.MOV.U32 R8, RZ, RZ, R3 ;  /* 0x000000ffff087224 */ /* 0x000fe400078e0003 */
[----:B------:R-:W0:Y:S04]  /*10c0*/  MUFU.RCP64H R9, R7 ;  /* 0x0000000700097308 */ /* 0x000e280000001800 */
[----:B0-----:R-:W-:-:S08]  /*10d0*/  DFMA R10, -R6, R8, 1 ;  /* 0x3ff00000060a742b */ /* 0x001fd00000000108 */
[----:B------:R-:W-:-:S08]  /*10e0*/  DFMA R10, R10, R10, R10 ;  /* 0x0000000a0a0a722b */ /* 0x000fd0000000000a */
[----:B------:R-:W-:-:S08]  /*10f0*/  DFMA R10, R8, R10, R8 ;  /* 0x0000000a080a722b */ /* 0x000fd00000000008 */
[----:B------:R-:W-:-:S08]  /*1100*/  DFMA R8, -R6, R10, 1 ;  /* 0x3ff000000608742b */ /* 0x000fd0000000010a */
[----:B------:R-:W-:-:S08]  /*1110*/  DFMA R8, R10, R8, R10 ;  /* 0x000000080a08722b */ /* 0x000fd0000000000a */
[----:B------:R-:W-:-:S08]  /*1120*/  DMUL R8, R8, 2.2250738585072013831e-308 ;  /* 0x0010000008087828 */ /* 0x000fd00000000000 */
[----:B------:R-:W-:-:S08]  /*1130*/  DFMA R4, -R4, R8, 1 ;  /* 0x3ff000000404742b */ /* 0x000fd00000000108 */
[----:B------:R-:W-:-:S08]  /*1140*/  DFMA R4, R4, R4, R4 ;  /* 0x000000040404722b */ /* 0x000fd00000000004 */
[----:B------:R-:W-:Y:S01]  /*1150*/  DFMA R6, R8, R4, R8 ;  /* 0x000000040806722b */ /* 0x000fe20000000008 */
[----:B------:R-:W-:Y:S10]  /*1160*/  BRA `(.L_x_20) ;  /* 0x0000000000307947 */ /* 0x000ff40003800000 */
.L_x_21:
[----:B------:R-:W-:Y:S01]  /*1170*/  DMUL R4, R4, 8.11296384146066816958e+31 ;  /* 0x4690000004047828 */ /* 0x000fe20000000000 */
[----:B------:R-:W-:-:S05]  /*1180*/  MOV R6, R3 ;  /* 0x0000000300067202 */ /* 0x000fca0000000f00 */
[----:B------:R-:W0:Y:S02]  /*1190*/  MUFU.RCP64H R7, R5 ;  /* 0x0000000500077308 */ /* 0x000e240000001800 */
[----:B0-----:R-:W-:-:S08]  /*11a0*/  DFMA R8, -R4, R6, 1 ;  /* 0x3ff000000408742b */ /* 0x001fd00000000106 */
[----:B------:R-:W-:-:S08]  /*11b0*/  DFMA R8, R8, R8, R8 ;  /* 0x000000080808722b */ /* 0x000fd00000000008 */
[----:B------:R-:W-:-:S08]  /*11c0*/  DFMA R8, R6, R8, R6 ;  /* 0x000000080608722b */ /* 0x000fd00000000006 */
[----:B------:R-:W-:-:S08]  /*11d0*/  DFMA R6, -R4, R8, 1 ;  /* 0x3ff000000406742b */ /* 0x000fd00000000108 */
[----:B------:R-:W-:-:S08]  /*11e0*/  DFMA R6, R8, R6, R8 ;  /* 0x000000060806722b */ /* 0x000fd00000000008 */
[----:B------:R-:W-:Y:S01]  /*11f0*/  DMUL R6, R6, 8.11296384146066816958e+31 ;  /* 0x4690000006067828 */ /* 0x000fe20000000000 */
[----:B------:R-:W-:Y:S10]  /*1200*/  BRA `(.L_x_20) ;  /* 0x0000000000087947 */ /* 0x000ff40003800000 */
.L_x_19:
[----:B------:R-:W-:Y:S01]  /*1210*/  LOP3.LUT R7, R5, 0x80000, RZ, 0xfc, !PT ;  /* 0x0008000005077812 */ /* 0x000fe200078efcff */
[----:B------:R-:W-:-:S07]  /*1220*/  IMAD.MOV.U32 R6, RZ, RZ, R4 ;  /* 0x000000ffff067224 */ /* 0x000fce00078e0004 */
.L_x_20:
[----:B------:R-:W-:Y:S05]  /*1230*/  BSYNC.RECONVERGENT B1 ;  /* 0x0000000000017941 */ /* 0x000fea0003800200 */
.L_x_18:
[----:B------:R-:W-:Y:S01]  /*1240*/  HFMA2 R3, -RZ, RZ, 0, 0 ;  /* 0x00000000ff037431 */ /* 0x000fe200000001ff */
[----:B------:R-:W-:Y:S01]  /*1250*/  MOV R4, R6 ;  /* 0x0000000600047202 */ /* 0x000fe20000000f00 */
[----:B------:R-:W-:Y:S02]  /*1260*/  IMAD.MOV.U32 R5, RZ, RZ, R7 ;  /* 0x000000ffff057224 */ /* 0x000fe400078e0007 */
[----:B------:R-:W-:Y:S05]  /*1270*/  RET.REL.NODEC R2 `(_Z20PropagateLayerKernelPdS_S_iid) ;  /* 0xffffffec02607950 */ /* 0x000fea0003c3ffff */
.L_x_22:
        /* <DEDUP_REMOVED lines=16> */
.L_x_23:


//--------------------- .nv.shared.reserved.0     --------------------------
	.section	.nv.shared.reserved.0,"aw",@nobits
	.weak		__nv_reservedSMEM_offset_0_alias
	.size		__nv_reservedSMEM_offset_0_alias, 0, 64
	.other		__nv_reservedSMEM_offset_0_alias,@"STO_CUDA_RESERVED_SHARED STV_DEFAULT"
__nv_reservedSMEM_offset_0_alias:
	.zero		0
	.zero		64


//--------------------- .nv.constant0._Z19AdjustWeightsKernelPdS_S_S_iidd --------------------------
	.section	.nv.constant0._Z19AdjustWeightsKernelPdS_S_S_iidd,"a",@progbits
	.sectionflags	@""
	.align	4
.nv.constant0._Z19AdjustWeightsKernelPdS_S_S_iidd:
	.zero		952


//--------------------- .nv.constant0._Z24BackpropagateLayerKernelPdS_S_S_iid --------------------------
	.section	.nv.constant0._Z24BackpropagateLayerKernelPdS_S_S_iid,"a",@progbits
	.sectionflags	@""
	.align	4
.nv.constant0._Z24BackpropagateLayerKernelPdS_S_S_iid:
	.zero		944


//--------------------- .nv.constant0._Z20PropagateLayerKernelPdS_S_iid --------------------------
	.section	.nv.constant0._Z20PropagateLayerKernelPdS_S_iid,"a",@progbits
	.sectionflags	@""
	.align	4
.nv.constant0._Z20PropagateLayerKernelPdS_S_iid:
	.zero		936


//--------------------- SYMBOLS --------------------------

	.type		.nv.reservedSmem.offset0,@object
	.size		.nv.reservedSmem.offset0,0x4
